def gluon_mma(
    a_ptr,
    b_ptr,
    c_ptr,
    M: gl.constexpr,
    N: gl.constexpr,
    K: gl.constexpr,
    BLK_A: gl.constexpr,
    BLK_B: gl.constexpr,
    SHARED_A: gl.constexpr,
    SHARED_B: gl.constexpr,
    ACC_LAYOUT: gl.constexpr,
    TMEM_LAYOUT: gl.constexpr,
    USE_TCGEN05: gl.constexpr,
    IS_ASYNC: gl.constexpr,
):
    offs_m = gl.arange(0, M, layout=gl.SliceLayout(1, BLK_A))
    offs_ka = gl.arange(0, K, layout=gl.SliceLayout(0, BLK_A))
    offs_kb = gl.arange(0, K, layout=gl.SliceLayout(1, BLK_B))
    offs_n = gl.arange(0, N, layout=gl.SliceLayout(0, BLK_B))
    a = gl.load(a_ptr + offs_m[:, None] * K + offs_ka[None, :])
    b = gl.load(b_ptr + offs_kb[:, None] * N + offs_n[None, :])
    a_smem = gl.allocate_shared_memory(a.dtype, [M, K], SHARED_A, a)
    b_smem = gl.allocate_shared_memory(b.dtype, [K, N], SHARED_B, b)

    if USE_TCGEN05:
        fence_async_shared()
        bar = gl.allocate_shared_memory(gl.int64, [1], mbarrier.MBarrierLayout())
        mbarrier.init(bar, count=1)
        acc_tmem = allocate_tensor_memory(gl.float32, [M, N], TMEM_LAYOUT)
        tcgen05_mma(a_smem, b_smem, acc_tmem, use_acc=False)
        tcgen05_commit(bar)
        mbarrier.wait(bar, phase=0)
        mbarrier.invalidate(bar)
        acc = acc_tmem.load(ACC_LAYOUT)
    else:
        acc = gl.zeros([M, N], dtype=gl.float32, layout=ACC_LAYOUT)
        acc = hopper.warpgroup_mma(a_smem, b_smem, acc, is_async=IS_ASYNC)
        if IS_ASYNC:
            acc = hopper.warpgroup_mma_wait(num_outstanding=0, deps=[acc])

    out_layout: gl.constexpr = gl.BlockedLayout(
        [1, 1], [1, 32], [gl.num_warps(), 1], [1, 0]
    )
    acc = gl.convert_layout(acc, out_layout)
    offs_cm = gl.arange(0, M, layout=gl.SliceLayout(1, out_layout))
    offs_cn = gl.arange(0, N, layout=gl.SliceLayout(0, out_layout))
    gl.store(c_ptr + offs_cm[:, None] * N + offs_cn[None, :], acc)

# config = {"BLOCK_K": 32, "BLOCK_M": 128, "BLOCK_N": 256, "arch": "sm_100", "dtype": "fp16", "is_async": 1, "num_warps": 8}
# arch = sm_100


// ===== COMPILED SASS (sm_100a) =====

	.target	sm_100a

	.elftype	@"ET_EXEC"


//--------------------- .note.nv.tkinfo           --------------------------
	.section	.note.nv.tkinfo,"",@"SHT_NOTE"
	.sectionflags	@"SHF_NOTE_NV_TKINFO"
	.tkinfo
        /*0018*/ 	.word	0x00000081
        /*0030*/ 	.string	""
        /*0030*/ 	.string	"ptxas-blackwell"
        /*0030*/ 	.string	"Cuda compilation tools, release 12.9, V12.9.86"
        /*0030*/ 	.string	"Build cuda_12.9.r12.9/compiler.36037853_0"
        /*0030*/ 	.string	"-v  -suppress-debug-info  -lineinfo  -arch sm_100a "



//--------------------- .note.nv.cuver            --------------------------
	.section	.note.nv.cuver,"",@"SHT_NOTE"
	.sectionflags	@"SHF_NOTE_NV_CUVER"
        /*0018*/ 	.short	0x0001
        /*001a*/ 	.short	0x0064
        /*001c*/ 	.short	0x0001
        /*001e*/ 	.short	0x0000
        /*0020*/ 	.short	0x0001
        /*0022*/ 	.short	0x0000


//--------------------- .nv.info                  --------------------------
	.section	.nv.info,"",@"SHT_CUDA_INFO"
	.align	4


	//----- nvinfo : EIATTR_REGCOUNT
	.align		4
        /*0000*/ 	.byte	0x04, 0x2f
        /*0002*/ 	.short	(.L_4 - .L_3)
	.align		4
.L_3:
        /*0004*/ 	.word	index@(gluon_mma)
        /*0008*/ 	.word	0x000000be


	//----- nvinfo : EIATTR_FRAME_SIZE
	.align		4
.L_4:
        /*000c*/ 	.byte	0x04, 0x11
        /*000e*/ 	.short	(.L_6 - .L_5)
	.align		4
.L_5:
        /*0010*/ 	.word	index@($__internal_2_$__cuda_sm10x_tcgen05_guardrail_trap_unallocated_columns_being_dealloced)
        /*0014*/ 	.word	0x00000000


	//----- nvinfo : EIATTR_FRAME_SIZE
	.align		4
.L_6:
        /*0018*/ 	.byte	0x04, 0x11
        /*001a*/ 	.short	(.L_8 - .L_7)
	.align		4
.L_7:
        /*001c*/ 	.word	index@($__internal_1_$__cuda_sm10x_tcgen05_guardrail_trap_phase_invalid_during_alloc)
        /*0020*/ 	.word	0x00000000


	//----- nvinfo : EIATTR_FRAME_SIZE
	.align		4
.L_8:
        /*0024*/ 	.byte	0x04, 0x11
        /*0026*/ 	.short	(.L_10 - .L_9)
	.align		4
.L_9:
        /*0028*/ 	.word	index@($__internal_0_$__cuda_sm10x_tcgen05_guardrail_trap_col_being_dealloced_not_returned_by_alloc)
        /*002c*/ 	.word	0x00000000


	//----- nvinfo : EIATTR_FRAME_SIZE
	.align		4
.L_10:
        /*0030*/ 	.byte	0x04, 0x11
        /*0032*/ 	.short	(.L_12 - .L_11)
	.align		4
.L_11:
        /*0034*/ 	.word	index@(gluon_mma)
        /*0038*/ 	.word	0x00000000


	//----- nvinfo : EIATTR_MIN_STACK_SIZE
	.align		4
.L_12:
        /*003c*/ 	.byte	0x04, 0x12
        /*003e*/ 	.short	(.L_14 - .L_13)
	.align		4
.L_13:
        /*0040*/ 	.word	index@(gluon_mma)
        /*0044*/ 	.word	0x00000000
.L_14:


//--------------------- .nv.info.gluon_mma        --------------------------
	.section	.nv.info.gluon_mma,"",@"SHT_CUDA_INFO"
	.sectionflags	@""
	.align	4


	//----- nvinfo : EIATTR_CUDA_API_VERSION
	.align		4
        /*0000*/ 	.byte	0x04, 0x37
        /*0002*/ 	.short	(.L_16 - .L_15)
.L_15:
        /*0004*/ 	.word	0x00000081


	//----- nvinfo : EIATTR_KPARAM_INFO
	.align		4
.L_16:
        /*0008*/ 	.byte	0x04, 0x17
        /*000a*/ 	.short	(.L_18 - .L_17)
.L_17:
        /*000c*/ 	.word	0x00000000
        /*0010*/ 	.short	0x0004
        /*0012*/ 	.short	0x0020
        /*0014*/ 	.byte	0x00, 0xf4, 0x21, 0x00


	//----- nvinfo : EIATTR_KPARAM_INFO
	.align		4
.L_18:
        /*0018*/ 	.byte	0x04, 0x17
        /*001a*/ 	.short	(.L_20 - .L_19)
.L_19:
        /*001c*/ 	.word	0x00000000
        /*0020*/ 	.short	0x0003
        /*0022*/ 	.short	0x0018
        /*0024*/ 	.byte	0x00, 0xf4, 0x21, 0x00


	//----- nvinfo : EIATTR_KPARAM_INFO
	.align		4
.L_20:
        /*0028*/ 	.byte	0x04, 0x17
        /*002a*/ 	.short	(.L_22 - .L_21)
.L_21:
        /*002c*/ 	.word	0x00000000
        /*0030*/ 	.short	0x0002
        /*0032*/ 	.short	0x0010
        /*0034*/ 	.byte	0x00, 0xf4, 0x21, 0x00


	//----- nvinfo : EIATTR_KPARAM_INFO
	.align		4
.L_22:
        /*0038*/ 	.byte	0x04, 0x17
        /*003a*/ 	.short	(.L_24 - .L_23)
.L_23:
        /*003c*/ 	.word	0x00000000
        /*0040*/ 	.short	0x0001
        /*0042*/ 	.short	0x0008
        /*0044*/ 	.byte	0x00, 0xf4, 0x21, 0x00


	//----- nvinfo : EIATTR_KPARAM_INFO
	.align		4
.L_24:
        /*0048*/ 	.byte	0x04, 0x17
        /*004a*/ 	.short	(.L_26 - .L_25)
.L_25:
        /*004c*/ 	.word	0x00000000
        /*0050*/ 	.short	0x0000
        /*0052*/ 	.short	0x0000
        /*0054*/ 	.byte	0x00, 0xf4, 0x21, 0x00


	//----- nvinfo : EIATTR_AT_ENTRY_FRAGMENTS
	.align		4
.L_26:
        /*0058*/ 	.byte	0x04, 0x4f
        /*005a*/ 	.short	(.L_28 - .L_27)


	//   ....[0]....
.L_27:
        /*005c*/ 	.word	0x00000004


	//----- nvinfo : EIATTR_RESERVED_SMEM_USED
	.align		4
.L_28:
        /*0060*/ 	.byte	0x01, 0x41
	.zero		2


	//----- nvinfo : EIATTR_SPARSE_MMA_MASK
	.align		4
        /*0064*/ 	.byte	0x03, 0x50
        /*0066*/ 	.short	0x0000


	//----- nvinfo : EIATTR_TCGEN05_1CTA_USED
	.align		4
        /*0068*/ 	.byte	0x01, 0x51
	.zero		2


	//----- nvinfo : EIATTR_MAXREG_COUNT
	.align		4
        /*006c*/ 	.byte	0x03, 0x1b
        /*006e*/ 	.short	0x00ff


	//----- nvinfo : EIATTR_NUM_BARRIERS
	.align		4
        /*0070*/ 	.byte	0x02, 0x4c
        /*0072*/ 	.byte	0x01
	.zero		1


	//----- nvinfo : EIATTR_INT_WARP_WIDE_INSTR_OFFSETS
	.align		4
        /*0074*/ 	.byte	0x04, 0x31
        /*0076*/ 	.short	(.L_30 - .L_29)


	//   ....[0]....
.L_29:
        /*0078*/ 	.word	0x00000e40


	//   ....[1]....
        /*007c*/ 	.word	0x00000e60


	//   ....[2]....
        /*0080*/ 	.word	0x000013a0


	//   ....[3]....
        /*0084*/ 	.word	0x000013b0


	//   ....[4]....
        /*0088*/ 	.word	0x00002990


	//   ....[5]....
        /*008c*/ 	.word	0x000029e0


	//----- nvinfo : EIATTR_COOP_GROUP_MASK_REGIDS
	.align		4
.L_30:
        /*0090*/ 	.byte	0x04, 0x29
        /*0092*/ 	.short	(.L_32 - .L_31)


	//   ....[0]....
.L_31:
        /*0094*/ 	.word	0xffffffff


	//   ....[1]....
        /*0098*/ 	.word	0xffffffff


	//   ....[2]....
        /*009c*/ 	.word	0xffffffff


	//   ....[3]....
        /*00a0*/ 	.word	0xffffffff


	//----- nvinfo : EIATTR_COOP_GROUP_INSTR_OFFSETS
	.align		4
.L_32:
        /*00a4*/ 	.byte	0x04, 0x28
        /*00a6*/ 	.short	(.L_34 - .L_33)


	//   ....[0]....
.L_33:
        /*00a8*/ 	.word	0x00000050


	//   ....[1]....
        /*00ac*/ 	.word	0x00000310


	//   ....[2]....
        /*00b0*/ 	.word	0x00002820


	//   ....[3]....
        /*00b4*/ 	.word	0x00002a90


	//----- nvinfo : EIATTR_VRC_CTA_INIT_COUNT
	.align		4
.L_34:
        /*00b8*/ 	.byte	0x02, 0x4a
        /*00ba*/ 	.byte	0x80
	.zero		1


	//----- nvinfo : EIATTR_MBARRIER_INSTR_OFFSETS
	.align		4
        /*00bc*/ 	.byte	0x04, 0x39
        /*00be*/ 	.short	(.L_36 - .L_35)


	//   ....[0]....
.L_35:
        /*00c0*/ 	.word	0x000011b0
        /*00c4*/ 	.word	0x000000ff
        /*00c8*/ 	.word	0x00006000
        /*00cc*/ 	.short	0x0100
        /*00ce*/ 	.byte	0x0e
	.zero		1


	//   ....[1]....
        /*00d0*/ 	.word	0x00001440
        /*00d4*/ 	.word	0x000000ff
        /*00d8*/ 	.word	0x00006000
        /*00dc*/ 	.short	0x010a
        /*00de*/ 	.byte	0x0e
	.zero		1


	//   ....[2]....
        /*00e0*/ 	.word	0x000015a0
        /*00e4*/ 	.word	0x000000ff
        /*00e8*/ 	.word	0x00006000
        /*00ec*/ 	.short	0x0108
        /*00ee*/ 	.byte	0x0e
	.zero		1


	//   ....[3]....
        /*00f0*/ 	.word	0x00002ab0
        /*00f4*/ 	.word	0x000000ff
        /*00f8*/ 	.word	0x00006000
        /*00fc*/ 	.short	0x010a
        /*00fe*/ 	.byte	0x0e
	.zero		1


	//----- nvinfo : EIATTR_NUM_MBARRIERS
	.align		4
.L_36:
        /*0100*/ 	.byte	0x03, 0x38
        /*0102*/ 	.short	0x0001


	//----- nvinfo : EIATTR_EXIT_INSTR_OFFSETS
	.align		4
        /*0104*/ 	.byte	0x04, 0x1c
        /*0106*/ 	.short	(.L_38 - .L_37)


	//   ....[0]....
.L_37:
        /*0108*/ 	.word	0x00002aa0


	//----- nvinfo : EIATTR_REQNTID
	.align		4
.L_38:
        /*010c*/ 	.byte	0x04, 0x10
        /*010e*/ 	.short	(.L_40 - .L_39)
.L_39:
        /*0110*/ 	.word	0x00000100
        /*0114*/ 	.word	0x00000001
        /*0118*/ 	.word	0x00000001


	//----- nvinfo : EIATTR_CRS_STACK_SIZE
	.align		4
.L_40:
        /*011c*/ 	.byte	0x04, 0x1e
        /*011e*/ 	.short	(.L_42 - .L_41)
.L_41:
        /*0120*/ 	.word	0x00000000


	//----- nvinfo : EIATTR_CBANK_PARAM_SIZE
	.align		4
.L_42:
        /*0124*/ 	.byte	0x03, 0x19
        /*0126*/ 	.short	0x0028


	//----- nvinfo : EIATTR_PARAM_CBANK
	.align		4
        /*0128*/ 	.byte	0x04, 0x0a
        /*012a*/ 	.short	(.L_44 - .L_43)
	.align		4
.L_43:
        /*012c*/ 	.word	index@(.nv.constant0.gluon_mma)
        /*0130*/ 	.short	0x0380
        /*0132*/ 	.short	0x0028


	//----- nvinfo : EIATTR_SW_WAR
	.align		4
.L_44:
        /*0134*/ 	.byte	0x04, 0x36
        /*0136*/ 	.short	(.L_46 - .L_45)
.L_45:
        /*0138*/ 	.word	0x00000008
.L_46:


//--------------------- .nv.compat                --------------------------
	.section	.nv.compat,"",@"SHT_CUDA_COMPAT_INFO"
	.align	4
        /*0000*/ 	.byte	0x02, 0x02, 0x02, 0x00, 0x02, 0x05, 0x05, 0x00, 0x02, 0x03, 0x00, 0x00, 0x02, 0x06, 0x01, 0x00


//--------------------- .nv.callgraph             --------------------------
	.section	.nv.callgraph,"",@"SHT_CUDA_CALLGRAPH"
	.align	4
	.sectionentsize	8
	.align		4
        /*0000*/ 	.word	0x00000000
	.align		4
        /*0004*/ 	.word	0xffffffff
	.align		4
        /*0008*/ 	.word	0x00000000
	.align		4
        /*000c*/ 	.word	0xfffffffe
	.align		4
        /*0010*/ 	.word	0x00000000
	.align		4
        /*0014*/ 	.word	0xfffffffd
	.align		4
        /*0018*/ 	.word	0x00000000
	.align		4
        /*001c*/ 	.word	0xfffffffc


//--------------------- .text.gluon_mma           --------------------------
	.section	.text.gluon_mma,"ax",@progbits
	.align	128
        .global         gluon_mma
        .type           gluon_mma,@function
        .size           gluon_mma,(.L_x_15 - gluon_mma)
        .other          gluon_mma,@"STO_CUDA_ENTRY STV_DEFAULT"
gluon_mma:
.text.gluon_mma:
[----:B------:R-:W0:Y:S01]  /*0000*/  LDC R1, c[0x0][0x37c] ;  /* 0x0000df00ff017b82 */ /* 0x000e220000000800 */
[----:B------:R-:W1:Y:S02]  /*0010*/  S2R R132, SR_TID.X ;  /* 0x0000000000847919 */ /* 0x000e640000002100 */
[----:B-1----:R-:W-:-:S13]  /*0020*/  ISETP.GE.U32.AND P1, PT, R132, 0x20, PT ;  /* 0x000000208400780c */ /* 0x002fda0003f26070 */
[----:B------:R-:W-:Y:S05]  /*0030*/  @P1 BRA `(.L_x_0) ;  /* 0x0000000000b81947 */ /* 0x000fea0003800000 */
[----:B------:R-:W1:Y:S01]  /*0040*/  S2UR UR6, SR_CgaCtaId ;  /* 0x00000000000679c3 */ /* 0x000e620000008800 */
[----:B------:R-:W-:Y:S01]  /*0050*/  NOP ;  /* 0x0000000000007918 */ /* 0x000fe20000000000 */
[----:B------:R-:W-:Y:S02]  /*0060*/  UMOV UR4, 0x40 ;  /* 0x0000004000047882 */ /* 0x000fe40000000000 */
[----:B-1----:R-:W-:-:S09]  /*0070*/  ULEA UR4, UR6, UR4, 0x18 ;  /* 0x0000000406047291 */ /* 0x002fd2000f8ec0ff */
[----:B------:R-:W1:Y:S01]  /*0080*/  LDS.U8 R0, [UR4] ;  /* 0x00000004ff007984 */ /* 0x000e620008000000 */
[----:B------:R-:W-:Y:S02]  /*0090*/  UMOV UR4, 0x400 ;  /* 0x0000040000047882 */ /* 0x000fe40000000000 */
[----:B------:R-:W-:Y:S01]  /*00a0*/  ULEA UR4, UR6, UR4, 0x18 ;  /* 0x0000000406047291 */ /* 0x000fe2000f8ec0ff */
[----:B-1----:R-:W-:-:S13]  /*00b0*/  ISETP.NE.AND P0, PT, R0, RZ, PT ;  /* 0x000000ff0000720c */ /* 0x002fda0003f05270 */
[----:B------:R-:W-:Y:S05]  /*00c0*/  @P0 BRA `(.L_x_1) ;  /* 0x00000000007c0947 */ /* 0x000fea0003800000 */
[----:B------:R-:W-:-:S13]  /*00d0*/  ELECT P0, URZ, PT ;  /* 0x0000000000ff782f */ /* 0x000fda0003800000 */
[----:B------:R-:W-:Y:S05]  /*00e0*/  @!P0 BRA `(.L_x_2) ;  /* 0x0000000000848947 */ /* 0x000fea0003800000 */
[----:B------:R-:W-:Y:S01]  /*00f0*/  UMOV UR5, 0x8 ;  /* 0x0000000800057882 */ /* 0x000fe20000000000 */
[----:B------:R-:W-:Y:S02]  /*0100*/  IMAD.MOV.U32 R4, RZ, RZ, 0x1 ;  /* 0x00000001ff047424 */ /* 0x000fe400078e00ff */
[----:B------:R-:W-:Y:S02]  /*0110*/  IMAD.MOV.U32 R5, RZ, RZ, 0xff ;  /* 0x000000ffff057424 */ /* 0x000fe400078e00ff */
[----:B------:R-:W-:Y:S04]  /*0120*/  DEPBAR.LE SB1, 0x36 ;  /* 0x00009d800000791a */ /* 0x000fe80000000000 */
[----:B------:R-:W1:Y:S02]  /*0130*/  UTCATOMSWS.FIND_AND_SET.ALIGN UP0, UR5, UR5 ;  /* 0x00000005000575e3 */ /* 0x000e640008000800 */
[----:B-1----:R-:W-:-:S04]  /*0140*/  PLOP3.LUT P0, PT, PT, PT, UP0, 0x80, 0x8 ;  /* 0x000000000008781c */ /* 0x002fc80003f0f008 */
[----:B------:R-:W-:-:S04]  /*0150*/  SEL R0, RZ, 0xffffffff, !P0 ;  /* 0xffffffffff007807 */ /* 0x000fc80004000000 */
[----:B------:R-:W-:Y:S01]  /*0160*/  ISETP.NE.AND P0, PT, R0, RZ, PT ;  /* 0x000000ff0000720c */ /* 0x000fe20003f05270 */
[----:B------:R-:W-:-:S12]  /*0170*/  IMAD.U32 R0, RZ, RZ, UR5 ;  /* 0x00000005ff007e24 */ /* 0x000fd8000f8e00ff */
[----:B------:R-:W-:Y:S05]  /*0180*/  @P0 BRA `(.L_x_3) ;  /* 0x0000000000240947 */ /* 0x000fea0003800000 */
.L_x_4:
[----:B------:R-:W-:Y:S05]  /*0190*/  NANOSLEEP 0x64 ;  /* 0x000000640000795d */ /* 0x000fea0003800000 */
[----:B------:R-:W-:-:S05]  /*01a0*/  UMOV UR5, 0x8 ;  /* 0x0000000800057882 */ /* 0x000fca0000000000 */
[----:B------:R-:W-:Y:S04]  /*01b0*/  DEPBAR.LE SB1, 0x36 ;  /* 0x00009d800000791a */ /* 0x000fe80000000000 */
[----:B------:R-:W1:Y:S02]  /*01c0*/  UTCATOMSWS.FIND_AND_SET.ALIGN UP0, UR5, UR5 ;  /* 0x00000005000575e3 */ /* 0x000e640008000800 */
[----:B-1----:R-:W-:-:S04]  /*01d0*/  PLOP3.LUT P0, PT, PT, PT, UP0, 0x80, 0x8 ;  /* 0x000000000008781c */ /* 0x002fc80003f0f008 */
[----:B------:R-:W-:-:S04]  /*01e0*/  SEL R0, RZ, 0xffffffff, !P0 ;  /* 0xffffffffff007807 */ /* 0x000fc80004000000 */
[----:B------:R-:W-:Y:S01]  /*01f0*/  ISETP.NE.AND P0, PT, R0, RZ, PT ;  /* 0x000000ff0000720c */ /* 0x000fe20003f05270 */
[----:B------:R-:W-:-:S12]  /*0200*/  IMAD.U32 R0, RZ, RZ, UR5 ;  /* 0x00000005ff007e24 */ /* 0x000fd8000f8e00ff */
[----:B------:R-:W-:Y:S05]  /*0210*/  @!P0 BRA `(.L_x_4) ;  /* 0xfffffffc00dc8947 */ /* 0x000fea000383ffff */
.L_x_3:
[C---:B------:R-:W-:Y:S01]  /*0220*/  VIADD R3, R0.reuse, 0x10 ;  /* 0x0000001000037836 */ /* 0x040fe20000000000 */
[----:B------:R-:W-:Y:S01]  /*0230*/  UMOV UR5, 0x50 ;  /* 0x0000005000057882 */ /* 0x000fe20000000000 */
[----:B------:R-:W-:Y:S01]  /*0240*/  SHF.L.U32 R2, R5, R0, RZ ;  /* 0x0000000005027219 */ /* 0x000fe200000006ff */
[----:B------:R-:W-:Y:S01]  /*0250*/  ULEA UR5, UR6, UR5, 0x18 ;  /* 0x0000000506057291 */ /* 0x000fe2000f8ec0ff */
[----:B------:R-:W-:Y:S01]  /*0260*/  IMAD.SHL.U32 R0, R0, 0x20, RZ ;  /* 0x0000002000007824 */ /* 0x000fe200078e00ff */
[----:B------:R-:W-:-:S04]  /*0270*/  SHF.L.U32 R3, R4, R3, RZ ;  /* 0x0000000304037219 */ /* 0x000fc800000006ff */
[----:B------:R-:W-:-:S05]  /*0280*/  LOP3.LUT R2, R3, R2, RZ, 0xfc, !PT ;  /* 0x0000000203027212 */ /* 0x000fca00078efcff */
[----:B------:R1:W-:Y:S04]  /*0290*/  ATOMS.OR RZ, [UR5], R2 ;  /* 0x00000002ffff798c */ /* 0x0003e8000b000005 */
[----:B------:R1:W-:Y:S01]  /*02a0*/  STS [UR4], R0 ;  /* 0x00000000ff007988 */ /* 0x0003e20008000804 */
[----:B------:R-:W-:Y:S05]  /*02b0*/  BRA `(.L_x_2) ;  /* 0x0000000000107947 */ /* 0x000fea0003800000 */
.L_x_1:
[----:B------:R-:W-:Y:S01]  /*02c0*/  IMAD.MOV.U32 R0, RZ, RZ, -0x1 ;  /* 0xffffffffff007424 */ /* 0x000fe200078e00ff */
[----:B------:R-:W-:-:S04]  /*02d0*/  MOV R2, 0x300 ;  /* 0x0000030000027802 */ /* 0x000fc80000000f00 */
[----:B------:R1:W-:Y:S03]  /*02e0*/  STS [UR4], R0 ;  /* 0x00000000ff007988 */ /* 0x0003e60008000804 */
[----:B01----:R-:W-:Y:S05]  /*02f0*/  CALL.REL.NOINC `($__internal_1_$__cuda_sm10x_tcgen05_guardrail_trap_phase_invalid_during_alloc) ;  /* 0x0000002800047944 */ /* 0x003fea0003c00000 */
.L_x_2:
[----:B------:R-:W-:Y:S05]  /*0300*/  WARPSYNC.ALL ;  /* 0x0000000000007948 */ /* 0x000fea0003800000 */
[----:B------:R-:W-:Y:S01]  /*0310*/  NOP ;  /* 0x0000000000007918 */ /* 0x000fe20000000000 */
.L_x_0:
[----:B------:R-:W2:Y:S01]  /*0320*/  LDC.64 R46, c[0x0][0x380] ;  /* 0x0000e000ff2e7b82 */ /* 0x000ea20000000a00 */
[----:B------:R-:W-:Y:S01]  /*0330*/  SHF.R.U32.HI R151, RZ, 0x5, R132 ;  /* 0x00000005ff977819 */ /* 0x000fe20000011684 */
[----:B------:R-:W-:Y:S01]  /*0340*/  UMOV UR4, 0x400 ;  /* 0x0000040000047882 */ /* 0x000fe20000000000 */
[C---:B------:R-:W-:Y:S01]  /*0350*/  LOP3.LUT R133, R132.reuse, 0xe0, RZ, 0xc0, !PT ;  /* 0x000000e084857812 */ /* 0x040fe200078ec0ff */
[----:B------:R-:W3:Y:S01]  /*0360*/  LDCU.64 UR16, c[0x0][0x358] ;  /* 0x00006b00ff1077ac */ /* 0x000ee20008000a00 */
[----:B------:R-:W-:Y:S02]  /*0370*/  SGXT.U32 R151, R151, 0x3 ;  /* 0x000000039797781a */ /* 0x000fe40000000000 */
[----:B-1----:R-:W-:Y:S01]  /*0380*/  LOP3.LUT R0, R132, 0x1f, RZ, 0xc0, !PT ;  /* 0x0000001f84007812 */ /* 0x002fe200078ec0ff */
[----:B------:R-:W1:Y:S01]  /*0390*/  S2UR UR8, SR_CgaCtaId ;  /* 0x00000000000879c3 */ /* 0x000e620000008800 */
[C---:B------:R-:W-:Y:S02]  /*03a0*/  LOP3.LUT R37, R151.reuse, 0x8, RZ, 0xfc, !PT ;  /* 0x0000000897257812 */ /* 0x040fe400078efcff */
[----:B------:R-:W-:-:S02]  /*03b0*/  LOP3.LUT R39, R151, 0x10, RZ, 0xfc, !PT ;  /* 0x0000001097277812 */ /* 0x000fc400078efcff */
[----:B------:R-:W-:Y:S01]  /*03c0*/  LOP3.LUT R41, R151, 0x18, RZ, 0xfc, !PT ;  /* 0x0000001897297812 */ /* 0x000fe200078efcff */
[----:B------:R-:W-:Y:S01]  /*03d0*/  IMAD.SHL.U32 R2, R37, 0x20, RZ ;  /* 0x0000002025027824 */ /* 0x000fe200078e00ff */
        /* <DEDUP_REMOVED lines=10> */
[----:B--2---:R-:W-:Y:S01]  /*0480*/  LEA R4, P0, R133, R46, 0x1 ;  /* 0x0000002e85047211 */ /* 0x004fe200078008ff */
[----:B------:R-:W-:Y:S01]  /*0490*/  IMAD.SHL.U32 R28, R159, 0x20, RZ ;  /* 0x000000209f1c7824 */ /* 0x000fe200078e00ff */
[----:B------:R-:W-:Y:S01]  /*04a0*/  LOP3.LUT R163, R151, 0x48, RZ, 0xfc, !PT ;  /* 0x0000004897a37812 */ /* 0x000fe200078efcff */
[----:B------:R-:W-:Y:S01]  /*04b0*/  IMAD.SHL.U32 R30, R161, 0x20, RZ ;  /* 0x00000020a11e7824 */ /* 0x000fe200078e00ff */
[----:B------:R-:W-:-:S02]  /*04c0*/  LOP3.LUT R165, R151, 0x50, RZ, 0xfc, !PT ;  /* 0x0000005097a57812 */ /* 0x000fc400078efcff */
[----:B------:R-:W-:Y:S01]  /*04d0*/  LEA.HI.X R5, R133, R47, RZ, 0x1, P0 ;  /* 0x0000002f85057211 */ /* 0x000fe200000f0cff */
[----:B-1----:R-:W-:Y:S01]  /*04e0*/  ULEA UR14, UR8, UR4, 0x18 ;  /* 0x00000004080e7291 */ /* 0x002fe2000f8ec0ff */
[----:B------:R-:W-:Y:S01]  /*04f0*/  BAR.SYNC.DEFER_BLOCKING 0x0 ;  /* 0x0000000000007b1d */ /* 0x000fe20000010000 */
[-C--:B------:R-:W-:Y:S01]  /*0500*/  LEA R6, P3, R37, R46.reuse, 0x6 ;  /* 0x0000002e25067211 */ /* 0x080fe200078630ff */
[----:B------:R-:W-:Y:S01]  /*0510*/  IMAD.SHL.U32 R32, R163, 0x20, RZ ;  /* 0x00000020a3207824 */ /* 0x000fe200078e00ff */
[-C--:B------:R-:W-:Y:S01]  /*0520*/  LEA R8, P6, R39, R46.reuse, 0x6 ;  /* 0x0000002e27087211 */ /* 0x080fe200078c30ff */
[----:B------:R-:W-:Y:S01]  /*0530*/  IMAD.SHL.U32 R34, R165, 0x20, RZ ;  /* 0x00000020a5227824 */ /* 0x000fe200078e00ff */
[-C--:B------:R-:W-:Y:S01]  /*0540*/  LEA R10, P2, R41, R46.reuse, 0x6 ;  /* 0x0000002e290a7211 */ /* 0x080fe200078430ff */
[----:B------:R-:W-:Y:S01]  /*0550*/  IMAD.WIDE.U32 R4, R0, 0x2, R4 ;  /* 0x0000000200047825 */ /* 0x000fe200078e0004 */
[-C--:B------:R-:W-:Y:S02]  /*0560*/  LEA R12, P0, R153, R46.reuse, 0x6 ;  /* 0x0000002e990c7211 */ /* 0x080fe400078030ff */
[----:B------:R-:W-:-:S02]  /*0570*/  LEA R14, P5, R155, R46, 0x6 ;  /* 0x0000002e9b0e7211 */ /* 0x000fc400078a30ff */
[C---:B------:R-:W-:Y:S02]  /*0580*/  LOP3.LUT R167, R151.reuse, 0x58, RZ, 0xfc, !PT ;  /* 0x0000005897a77812 */ /* 0x040fe400078efcff */
[C---:B------:R-:W-:Y:S02]  /*0590*/  LOP3.LUT R169, R151.reuse, 0x60, RZ, 0xfc, !PT ;  /* 0x0000006097a97812 */ /* 0x040fe400078efcff */
[----:B------:R-:W-:Y:S01]  /*05a0*/  LOP3.LUT R3, R151, 0x68, RZ, 0xfc, !PT ;  /* 0x0000006897037812 */ /* 0x000fe200078efcff */
[----:B------:R-:W-:Y:S01]  /*05b0*/  IMAD.SHL.U32 R36, R167, 0x20, RZ ;  /* 0x00000020a7247824 */ /* 0x000fe200078e00ff */
[----:B------:R-:W-:Y:S01]  /*05c0*/  LOP3.LUT R149, R151, 0x70, RZ, 0xfc, !PT ;  /* 0x0000007097957812 */ /* 0x000fe200078efcff */
[----:B------:R-:W-:Y:S01]  /*05d0*/  IMAD.SHL.U32 R38, R169, 0x20, RZ ;  /* 0x00000020a9267824 */ /* 0x000fe200078e00ff */
[----:B------:R-:W-:Y:S01]  /*05e0*/  LOP3.LUT R151, R151, 0x78, RZ, 0xfc, !PT ;  /* 0x0000007897977812 */ /* 0x000fe200078efcff */
[----:B------:R-:W-:Y:S01]  /*05f0*/  IMAD.SHL.U32 R40, R3, 0x20, RZ ;  /* 0x0000002003287824 */ /* 0x000fe200078e00ff */
[-C--:B------:R-:W-:Y:S01]  /*0600*/  LEA.HI.X R7, R2, R47.reuse, RZ, 0x1, P3 ;  /* 0x0000002f02077211 */ /* 0x080fe200018f0cff */
[----:B------:R-:W-:Y:S01]  /*0610*/  IMAD.SHL.U32 R42, R149, 0x20, RZ ;  /* 0x00000020952a7824 */ /* 0x000fe200078e00ff */
[-C--:B------:R-:W-:Y:S01]  /*0620*/  LEA.HI.X R9, R18, R47.reuse, RZ, 0x1, P6 ;  /* 0x0000002f12097211 */ /* 0x080fe200030f0cff */
[----:B------:R-:W-:Y:S01]  /*0630*/  IMAD.SHL.U32 R44, R151, 0x20, RZ ;  /* 0x00000020972c7824 */ /* 0x000fe200078e00ff */
[-C--:B------:R-:W-:Y:S01]  /*0640*/  LEA.HI.X R11, R20, R47.reuse, RZ, 0x1, P2 ;  /* 0x0000002f140b7211 */ /* 0x080fe200010f0cff */
[----:B------:R-:W1:Y:S01]  /*0650*/  LDS R57, [UR14] ;  /* 0x0000000eff397984 */ /* 0x000e620008000800 */
[-C--:B------:R-:W-:Y:S01]  /*0660*/  LEA.HI.X R13, R22, R47.reuse, RZ, 0x1, P0 ;  /* 0x0000002f160d7211 */ /* 0x080fe200000f0cff */
[----:B------:R-:W-:Y:S01]  /*0670*/  IMAD.WIDE.U32 R6, R0, 0x2, R6 ;  /* 0x0000000200067825 */ /* 0x000fe200078e0006 */
[----:B------:R-:W-:-:S02]  /*0680*/  LEA.HI.X R15, R24, R47, RZ, 0x1, P5 ;  /* 0x0000002f180f7211 */ /* 0x000fc400028f0cff */
[-C--:B------:R-:W-:Y:S02]  /*0690*/  LEA R16, P4, R157, R46.reuse, 0x6 ;  /* 0x0000002e9d107211 */ /* 0x080fe400078830ff */
[-C--:B------:R-:W-:Y:S02]  /*06a0*/  LEA R18, P3, R159, R46.reuse, 0x6 ;  /* 0x0000002e9f127211 */ /* 0x080fe400078630ff */
[-C--:B------:R-:W-:Y:S02]  /*06b0*/  LEA R20, P2, R161, R46.reuse, 0x6 ;  /* 0x0000002ea1147211 */ /* 0x080fe400078430ff */
[-C--:B------:R-:W-:Y:S02]  /*06c0*/  LEA R22, P0, R163, R46.reuse, 0x6 ;  /* 0x0000002ea3167211 */ /* 0x080fe400078030ff */
[----:B------:R-:W-:Y:S02]  /*06d0*/  LEA R24, P5, R165, R46, 0x6 ;  /* 0x0000002ea5187211 */ /* 0x000fe400078a30ff */
[----:B------:R-:W-:-:S02]  /*06e0*/  LEA.HI.X R17, R26, R47, RZ, 0x1, P4 ;  /* 0x0000002f1a117211 */ /* 0x000fc400020f0cff */
[-C--:B------:R-:W-:Y:S02]  /*06f0*/  LEA.HI.X R19, R28, R47.reuse, RZ, 0x1, P3 ;  /* 0x0000002f1c137211 */ /* 0x080fe400018f0cff */
[-C--:B------:R-:W-:Y:S02]  /*0700*/  LEA.HI.X R21, R30, R47.reuse, RZ, 0x1, P2 ;  /* 0x0000002f1e157211 */ /* 0x080fe400010f0cff */
[-C--:B------:R-:W-:Y:S02]  /*0710*/  LEA.HI.X R23, R32, R47.reuse, RZ, 0x1, P0 ;  /* 0x0000002f20177211 */ /* 0x080fe400000f0cff */
[----:B------:R-:W-:Y:S02]  /*0720*/  LEA.HI.X R25, R34, R47, RZ, 0x1, P5 ;  /* 0x0000002f22197211 */ /* 0x000fe400028f0cff */
[-C--:B------:R-:W-:Y:S02]  /*0730*/  LEA R26, P4, R167, R46.reuse, 0x6 ;  /* 0x0000002ea71a7211 */ /* 0x080fe400078830ff */
[----:B------:R-:W-:-:S02]  /*0740*/  LEA R28, P3, R169, R46, 0x6 ;  /* 0x0000002ea91c7211 */ /* 0x000fc400078630ff */
[-C--:B------:R-:W-:Y:S02]  /*0750*/  LEA R30, P2, R3, R46.reuse, 0x6 ;  /* 0x0000002e031e7211 */ /* 0x080fe400078430ff */
[-C--:B------:R-:W-:Y:S02]  /*0760*/  LEA R32, P0, R149, R46.reuse, 0x6 ;  /* 0x0000002e95207211 */ /* 0x080fe400078030ff */
[----:B------:R-:W-:Y:S02]  /*0770*/  LEA R34, P5, R151, R46, 0x6 ;  /* 0x0000002e97227211 */ /* 0x000fe400078a30ff */
[-C--:B------:R-:W-:Y:S01]  /*0780*/  LEA.HI.X R27, R36, R47.reuse, RZ, 0x1, P4 ;  /* 0x0000002f241b7211 */ /* 0x080fe200020f0cff */
[----:B------:R-:W-:Y:S01]  /*0790*/  BAR.SYNC.DEFER_BLOCKING 0x0 ;  /* 0x0000000000007b1d */ /* 0x000fe20000010000 */
[-C--:B------:R-:W-:Y:S02]  /*07a0*/  LEA.HI.X R29, R38, R47.reuse, RZ, 0x1, P3 ;  /* 0x0000002f261d7211 */ /* 0x080fe400018f0cff */
[----:B------:R-:W-:-:S02]  /*07b0*/  LEA.HI.X R31, R40, R47, RZ, 0x1, P2 ;  /* 0x0000002f281f7211 */ /* 0x000fc400010f0cff */
[-C--:B------:R-:W-:Y:S02]  /*07c0*/  LEA.HI.X R33, R42, R47.reuse, RZ, 0x1, P0 ;  /* 0x0000002f2a217211 */ /* 0x080fe400000f0cff */
[----:B------:R-:W-:Y:S02]  /*07d0*/  LEA.HI.X R35, R44, R47, RZ, 0x1, P5 ;  /* 0x0000002f2c237211 */ /* 0x000fe400028f0cff */
[----:B------:R-:W2:Y:S01]  /*07e0*/  LDC.64 R46, c[0x0][0x388] ;  /* 0x0000e200ff2e7b82 */ /* 0x000ea20000000a00 */
[----:B------:R-:W-:-:S04]  /*07f0*/  IMAD.WIDE.U32 R16, R0, 0x2, R16 ;  /* 0x0000000200107825 */ /* 0x000fc800078e0010 */
[----:B------:R-:W-:Y:S02]  /*0800*/  IMAD.SHL.U32 R2, R133, 0x8, RZ ;  /* 0x0000000885027824 */ /* 0x000fe400078e00ff */
[C---:B------:R-:W-:Y:S01]  /*0810*/  IMAD.WIDE.U32 R8, R0.reuse, 0x2, R8 ;  /* 0x0000000200087825 */ /* 0x040fe200078e0008 */
[----:B---3--:R3:W5:Y:S04]  /*0820*/  LDG.E.U16 R38, desc[UR16][R6.64] ;  /* 0x0000001006267981 */ /* 0x008768000c1e1500 */
[----:B------:R4:W5:Y:S04]  /*0830*/  LDG.E.U16 R36, desc[UR16][R4.64] ;  /* 0x0000001004247981 */ /* 0x000968000c1e1500 */
[----:B------:R2:W5:Y:S01]  /*0840*/  LDG.E.U16 R45, desc[UR16][R16.64] ;  /* 0x00000010102d7981 */ /* 0x000562000c1e1500 */
[----:B---3--:R-:W-:-:S03]  /*0850*/  IMAD.WIDE.U32 R6, R0, 0x2, R20 ;  /* 0x0000000200067825 */ /* 0x008fc600078e0014 */
[----:B------:R-:W5:Y:S01]  /*0860*/  LDG.E.U16 R40, desc[UR16][R8.64] ;  /* 0x0000001008287981 */ /* 0x000f62000c1e1500 */
[----:B----4-:R-:W-:Y:S01]  /*0870*/  IMAD.WIDE.U32 R4, R0, 0x2, R18 ;  /* 0x0000000200047825 */ /* 0x010fe200078e0012 */
[----:B--2---:R-:W-:-:S03]  /*0880*/  LEA R16, P0, R133, R46, 0x4 ;  /* 0x0000002e85107211 */ /* 0x004fc600078020ff */
[----:B------:R-:W-:Y:S01]  /*0890*/  IMAD.WIDE.U32 R18, R0, 0x2, R22 ;  /* 0x0000000200127825 */ /* 0x000fe200078e0016 */
[----:B------:R-:W-:-:S03]  /*08a0*/  LEA.HI.X R17, R2, R47, RZ, 0x1, P0 ;  /* 0x0000002f02117211 */ /* 0x000fc600000f0cff */
[C---:B------:R-:W-:Y:S02]  /*08b0*/  IMAD.WIDE.U32 R20, R0.reuse, 0x2, R24 ;  /* 0x0000000200147825 */ /* 0x040fe400078e0018 */
[----:B------:R2:W5:Y:S02]  /*08c0*/  LDG.E.U16 R25, desc[UR16][R6.64] ;  /* 0x0000001006197981 */ /* 0x000564000c1e1500 */
[C---:B------:R-:W-:Y:S02]  /*08d0*/  IMAD.SHL.U32 R148, R37.reuse, 0x100, RZ ;  /* 0x0000010025947824 */ /* 0x040fe400078e00ff */
[C---:B------:R-:W-:Y:S01]  /*08e0*/  IMAD.WIDE.U32 R10, R0.reuse, 0x2, R10 ;  /* 0x00000002000a7825 */ /* 0x040fe200078e000a */
[----:B------:R3:W5:Y:S03]  /*08f0*/  LDG.E.U16 R24, desc[UR16][R4.64] ;  /* 0x0000001004187981 */ /* 0x000766000c1e1500 */
[----:B------:R-:W-:Y:S01]  /*0900*/  IMAD.WIDE.U32 R12, R0, 0x2, R12 ;  /* 0x00000002000c7825 */ /* 0x000fe200078e000c */
[----:B------:R-:W5:Y:S01]  /*0910*/  LDG.E.U16 R42, desc[UR16][R10.64] ;  /* 0x000000100a2a7981 */ /* 0x000f62000c1e1500 */
[----:B--2---:R-:W-:-:S02]  /*0920*/  LEA R6, P0, R37, R46, 0x9 ;  /* 0x0000002e25067211 */ /* 0x004fc400078048ff */
[C---:B------:R-:W-:Y:S01]  /*0930*/  IMAD.WIDE.U32 R14, R0.reuse, 0x2, R14 ;  /* 0x00000002000e7825 */ /* 0x040fe200078e000e */
[----:B------:R-:W5:Y:S03]  /*0940*/  LDG.E.U16 R43, desc[UR16][R12.64] ;  /* 0x000000100c2b7981 */ /* 0x000f66000c1e1500 */
[----:B------:R-:W-:Y:S01]  /*0950*/  IMAD.WIDE.U32 R22, R0, 0x2, R26 ;  /* 0x0000000200167825 */ /* 0x000fe200078e001a */
[----:B------:R-:W-:Y:S01]  /*0960*/  LEA.HI.X R7, R148, R47, RZ, 0x1, P0 ;  /* 0x0000002f94077211 */ /* 0x000fe200000f0cff */
[----:B------:R2:W5:Y:S02]  /*0970*/  LDG.E.U16 R26, desc[UR16][R18.64] ;  /* 0x00000010121a7981 */ /* 0x000564000c1e1500 */
[----:B------:R-:W-:Y:S02]  /*0980*/  IMAD.SHL.U32 R150, R39, 0x100, RZ ;  /* 0x0000010027967824 */ /* 0x000fe400078e00ff */
[----:B---3--:R-:W-:Y:S01]  /*0990*/  IMAD.WIDE.U32 R4, R0, 0x2, R16 ;  /* 0x0000000200047825 */ /* 0x008fe200078e0010 */
[----:B------:R3:W5:Y:S01]  /*09a0*/  LDG.E.U16 R44, desc[UR16][R14.64] ;  /* 0x000000100e2c7981 */ /* 0x000762000c1e1500 */
[----:B------:R-:W-:-:S02]  /*09b0*/  LEA R16, P0, R41, R46, 0x9 ;  /* 0x0000002e29107211 */ /* 0x000fc400078048ff */
[----:B------:R-:W-:Y:S01]  /*09c0*/  IMAD.SHL.U32 R152, R41, 0x100, RZ ;  /* 0x0000010029987824 */ /* 0x000fe200078e00ff */
[----:B------:R-:W5:Y:S01]  /*09d0*/  LDG.E.U16 R20, desc[UR16][R20.64] ;  /* 0x0000001014147981 */ /* 0x000f62000c1e1500 */
[----:B--2---:R-:W-:Y:S01]  /*09e0*/  LEA R18, P2, R39, R46, 0x9 ;  /* 0x0000002e27127211 */ /* 0x004fe200078448ff */
[----:B------:R-:W-:Y:S01]  /*09f0*/  IMAD.WIDE.U32 R8, R0, 0x2, R28 ;  /* 0x0000000200087825 */ /* 0x000fe200078e001c */
[----:B------:R-:W-:Y:S01]  /*0a00*/  LOP3.LUT R134, R132, 0xff, RZ, 0xc0, !PT ;  /* 0x000000ff84867812 */ /* 0x000fe200078ec0ff */
[----:B------:R-:W5:Y:S01]  /*0a10*/  LDG.E.U16 R22, desc[UR16][R22.64] ;  /* 0x0000001016167981 */ /* 0x000f62000c1e1500 */
[-C--:B------:R-:W-:Y:S01]  /*0a20*/  LEA.HI.X R19, R150, R47.reuse, RZ, 0x1, P2 ;  /* 0x0000002f96137211 */ /* 0x080fe200010f0cff */
[----:B------:R-:W-:Y:S01]  /*0a30*/  IMAD.WIDE.U32 R10, R0, 0x2, R30 ;  /* 0x00000002000a7825 */ /* 0x000fe200078e001e */
[----:B------:R-:W-:Y:S01]  /*0a40*/  LEA.HI.X R17, R152, R47, RZ, 0x1, P0 ;  /* 0x0000002f98117211 */ /* 0x000fe200000f0cff */
[----:B------:R2:W5:Y:S02]  /*0a50*/  LDG.E.U16 R27, desc[UR16][R8.64] ;  /* 0x00000010081b7981 */ /* 0x000564000c1e1500 */
[----:B------:R-:W-:-:S02]  /*0a60*/  IMAD.WIDE.U32 R12, R0, 0x2, R32 ;  /* 0x00000002000c7825 */ /* 0x000fc400078e0020 */
[----:B------:R-:W5:Y:S02]  /*0a70*/  LDG.E.U16 R10, desc[UR16][R10.64] ;  /* 0x000000100a0a7981 */ /* 0x000f64000c1e1500 */
[C---:B---3--:R-:W-:Y:S02]  /*0a80*/  IMAD.WIDE.U32 R14, R0.reuse, 0x2, R34 ;  /* 0x00000002000e7825 */ /* 0x048fe400078e0022 */
[----:B------:R-:W5:Y:S02]  /*0a90*/  LDG.E.U16 R12, desc[UR16][R12.64] ;  /* 0x000000100c0c7981 */ /* 0x000f64000c1e1500 */
[C---:B--2---:R-:W-:Y:S02]  /*0aa0*/  IMAD.WIDE.U32 R8, R0.reuse, 0x2, R18 ;  /* 0x0000000200087825 */ /* 0x044fe400078e0012 */
[----:B------:R-:W5:Y:S02]  /*0ab0*/  LDG.E.U16 R14, desc[UR16][R14.64] ;  /* 0x000000100e0e7981 */ /* 0x000f64000c1e1500 */
[----:B------:R-:W-:-:S02]  /*0ac0*/  IMAD.WIDE.U32 R6, R0, 0x2, R6 ;  /* 0x0000000200067825 */ /* 0x000fc400078e0006 */
[----:B------:R-:W5:Y:S01]  /*0ad0*/  LDG.E.U16 R11, desc[UR16][R4.64] ;  /* 0x00000010040b7981 */ /* 0x000f62000c1e1500 */
[----:B------:R-:W-:-:S03]  /*0ae0*/  SHF.R.U32.HI R56, RZ, 0x5, R132 ;  /* 0x00000005ff387819 */ /* 0x000fc60000011684 */
[----:B------:R-:W5:Y:S04]  /*0af0*/  LDG.E.U16 R23, desc[UR16][R4.64+0x100] ;  /* 0x0001001004177981 */ /* 0x000f68000c1e1500 */
[----:B------:R-:W5:Y:S04]  /*0b00*/  LDG.E.U16 R15, desc[UR16][R4.64+0x80] ;  /* 0x00008010040f7981 */ /* 0x000f68000c1e1500 */
[----:B------:R-:W5:Y:S04]  /*0b10*/  LDG.E.U16 R29, desc[UR16][R4.64+0x180] ;  /* 0x00018010041d7981 */ /* 0x000f68000c1e1500 */
[----:B------:R-:W5:Y:S04]  /*0b20*/  LDG.E.U16 R13, desc[UR16][R4.64+0x40] ;  /* 0x00004010040d7981 */ /* 0x000f68000c1e1500 */
[----:B------:R-:W5:Y:S04]  /*0b30*/  LDG.E.U16 R21, desc[UR16][R4.64+0xc0] ;  /* 0x0000c01004157981 */ /* 0x000f68000c1e1500 */
[----:B------:R-:W5:Y:S04]  /*0b40*/  LDG.E.U16 R28, desc[UR16][R4.64+0x140] ;  /* 0x00014010041c7981 */ /* 0x000f68000c1e1500 */
[----:B------:R2:W5:Y:S01]  /*0b50*/  LDG.E.U16 R30, desc[UR16][R4.64+0x1c0] ;  /* 0x0001c010041e7981 */ /* 0x000562000c1e1500 */
[----:B------:R-:W-:-:S03]  /*0b60*/  R2UR UR9, R56 ;  /* 0x00000000380972ca */ /* 0x000fc600000e0000 */
[----:B------:R-:W5:Y:S01]  /*0b70*/  LDG.E.U16 R39, desc[UR16][R8.64+0x80] ;  /* 0x0000801008277981 */ /* 0x000f62000c1e1500 */
[----:B-1----:R-:W-:-:S03]  /*0b80*/  R2UR UR15, R57 ;  /* 0x00000000390f72ca */ /* 0x002fc600000e0000 */
[----:B------:R-:W5:Y:S01]  /*0b90*/  LDG.E.U16 R46, desc[UR16][R8.64+0x100] ;  /* 0x00010010082e7981 */ /* 0x000f62000c1e1500 */
[----:B--2---:R-:W-:-:S03]  /*0ba0*/  IMAD.WIDE.U32 R4, R0, 0x2, R16 ;  /* 0x0000000200047825 */ /* 0x004fc600078e0010 */
[----:B------:R-:W5:Y:S04]  /*0bb0*/  LDG.E.U16 R16, desc[UR16][R8.64] ;  /* 0x0000001008107981 */ /* 0x000f68000c1e1500 */
[----:B------:R-:W5:Y:S04]  /*0bc0*/  LDG.E.U16 R48, desc[UR16][R8.64+0x180] ;  /* 0x0001801008307981 */ /* 0x000f68000c1e1500 */
[----:B------:R-:W5:Y:S04]  /*0bd0*/  LDG.E.U16 R17, desc[UR16][R8.64+0x40] ;  /* 0x0000401008117981 */ /* 0x000f68000c1e1500 */
[----:B------:R-:W5:Y:S04]  /*0be0*/  LDG.E.U16 R41, desc[UR16][R8.64+0xc0] ;  /* 0x0000c01008297981 */ /* 0x000f68000c1e1500 */
[----:B------:R-:W5:Y:S04]  /*0bf0*/  LDG.E.U16 R47, desc[UR16][R8.64+0x140] ;  /* 0x00014010082f7981 */ /* 0x000f68000c1e1500 */
[----:B------:R1:W5:Y:S04]  /*0c00*/  LDG.E.U16 R49, desc[UR16][R8.64+0x1c0] ;  /* 0x0001c01008317981 */ /* 0x000368000c1e1500 */
[----:B------:R2:W5:Y:S04]  /*0c10*/  LDG.E.U16 R18, desc[UR16][R6.64] ;  /* 0x0000001006127981 */ /* 0x000568000c1e1500 */
[----:B------:R2:W5:Y:S01]  /*0c20*/  LDG.E.U16 R31, desc[UR16][R6.64+0x80] ;  /* 0x00008010061f7981 */ /* 0x000562000c1e1500 */
[----:B-1----:R-:W-:Y:S01]  /*0c30*/  IMAD.SHL.U32 R8, R134, 0x2, RZ ;  /* 0x0000000286087824 */ /* 0x002fe200078e00ff */
[----:B------:R-:W-:-:S02]  /*0c40*/  SHF.R.U32.HI R9, RZ, 0x2, R132 ;  /* 0x00000002ff097819 */ /* 0x000fc40000011684 */
[----:B------:R2:W5:Y:S04]  /*0c50*/  LDG.E.U16 R33, desc[UR16][R6.64+0x100] ;  /* 0x0001001006217981 */ /* 0x000568000c1e1500 */
[----:B------:R2:W5:Y:S04]  /*0c60*/  LDG.E.U16 R35, desc[UR16][R6.64+0x180] ;  /* 0x0001801006237981 */ /* 0x000568000c1e1500 */
[----:B------:R2:W5:Y:S04]  /*0c70*/  LDG.E.U16 R19, desc[UR16][R6.64+0x40] ;  /* 0x0000401006137981 */ /* 0x000568000c1e1500 */
[----:B------:R2:W5:Y:S04]  /*0c80*/  LDG.E.U16 R32, desc[UR16][R6.64+0xc0] ;  /* 0x0000c01006207981 */ /* 0x000568000c1e1500 */
[----:B------:R2:W5:Y:S04]  /*0c90*/  LDG.E.U16 R34, desc[UR16][R6.64+0x140] ;  /* 0x0001401006227981 */ /* 0x000568000c1e1500 */
[----:B------:R2:W5:Y:S01]  /*0ca0*/  LDG.E.U16 R37, desc[UR16][R6.64+0x1c0] ;  /* 0x0001c01006257981 */ /* 0x000562000c1e1500 */
[----:B------:R-:W-:-:S03]  /*0cb0*/  LOP3.LUT R9, R8, 0x30, R9, 0x78, !PT ;  /* 0x0000003008097812 */ /* 0x000fc600078e7809 */
[----:B------:R2:W5:Y:S04]  /*0cc0*/  LDG.E.U16 R50, desc[UR16][R4.64] ;  /* 0x0000001004327981 */ /* 0x000568000c1e1500 */
[----:B------:R2:W5:Y:S04]  /*0cd0*/  LDG.E.U16 R52, desc[UR16][R4.64+0x100] ;  /* 0x0001001004347981 */ /* 0x000568000c1e1500 */
[----:B------:R2:W5:Y:S04]  /*0ce0*/  LDG.E.U16 R7, desc[UR16][R4.64+0x80] ;  /* 0x0000801004077981 */ /* 0x000568000c1e1500 */
[----:B------:R2:W5:Y:S04]  /*0cf0*/  LDG.E.U16 R54, desc[UR16][R4.64+0x180] ;  /* 0x0001801004367981 */ /* 0x000568000c1e1500 */
[----:B------:R2:W5:Y:S04]  /*0d00*/  LDG.E.U16 R6, desc[UR16][R4.64+0x40] ;  /* 0x0000401004067981 */ /* 0x000568000c1e1500 */
[----:B------:R2:W5:Y:S04]  /*0d10*/  LDG.E.U16 R51, desc[UR16][R4.64+0xc0] ;  /* 0x0000c01004337981 */ /* 0x000568000c1e1500 */
[----:B------:R2:W5:Y:S04]  /*0d20*/  LDG.E.U16 R53, desc[UR16][R4.64+0x140] ;  /* 0x0001401004357981 */ /* 0x000568000c1e1500 */
[----:B------:R2:W5:Y:S01]  /*0d30*/  LDG.E.U16 R55, desc[UR16][R4.64+0x1c0] ;  /* 0x0001c01004377981 */ /* 0x000562000c1e1500 */
[----:B------:R-:W-:Y:S05]  /*0d40*/  @P1 BRA `(.L_x_5) ;  /* 0x0000000000181947 */ /* 0x000fea0003800000 */
[----:B------:R-:W-:Y:S01]  /*0d50*/  ELECT P0, URZ, PT ;  /* 0x0000000000ff782f */ /* 0x000fe20003800000 */
[----:B--2---:R-:W-:Y:S01]  /*0d60*/  IMAD.MOV.U32 R4, RZ, RZ, 0x1 ;  /* 0x00000001ff047424 */ /* 0x004fe200078e00ff */
[----:B------:R-:W-:Y:S01]  /*0d70*/  UMOV UR4, 0x40 ;  /* 0x0000004000047882 */ /* 0x000fe20000000000 */
[----:B------:R-:W-:Y:S01]  /*0d80*/  UVIRTCOUNT.DEALLOC.SMPOOL 0x80 ;  /* 0x000000800000784c */ /* 0x000fe20000000000 */
[----:B------:R-:W-:-:S09]  /*0d90*/  ULEA UR4, UR8, UR4, 0x18 ;  /* 0x0000000408047291 */ /* 0x000fd2000f8ec0ff */
[----:B------:R1:W-:Y:S03]  /*0da0*/  @P0 STS.U8 [UR4], R4 ;  /* 0x00000004ff000988 */ /* 0x0003e60008000004 */
.L_x_5:
[----:B------:R-:W-:Y:S01]  /*0db0*/  LOP3.LUT P2, RZ, R132, 0xff, RZ, 0xc0, !PT ;  /* 0x000000ff84ff7812 */ /* 0x000fe2000784c0ff */
[----:B-12---:R-:W-:Y:S01]  /*0dc0*/  IMAD R4, R133, 0x2, R0 ;  /* 0x0000000285047824 */ /* 0x006fe200078e0200 */
[----:B------:R-:W-:Y:S01]  /*0dd0*/  SHF.R.U32.HI R135, RZ, 0x1, R133 ;  /* 0x00000001ff877819 */ /* 0x000fe20000011685 */
[----:B------:R-:W-:Y:S01]  /*0de0*/  UMOV UR4, 0x1 ;  /* 0x0000000100047882 */ /* 0x000fe20000000000 */
[----:B-----5:R1:W-:Y:S01]  /*0df0*/  STS.U16 [R9+UR14+0x4200], R38 ;  /* 0x0042002609007988 */ /* 0x0203e2000800040e */
[----:B------:R-:W-:-:S03]  /*0e00*/  IMAD.SHL.U32 R4, R4, 0x2, RZ ;  /* 0x0000000204047824 */ /* 0x000fc600078e00ff */
[----:B------:R1:W-:Y:S02]  /*0e10*/  STS.U16 [R9+UR14+0x4400], R40 ;  /* 0x0044002809007988 */ /* 0x0003e4000800040e */
[----:B------:R-:W-:Y:S02]  /*0e20*/  LOP3.LUT R4, R4, R135, RZ, 0x3c, !PT ;  /* 0x0000008704047212 */ /* 0x000fe400078e3cff */
[----:B------:R1:W-:Y:S01]  /*0e30*/  STS.U16 [R9+UR14+0x4600], R42 ;  /* 0x0046002a09007988 */ /* 0x0003e2000800040e */
[----:B------:R-:W-:Y:S01]  /*0e40*/  VOTEU.ALL UP0, P2 ;  /* 0x0000000000ff7886 */ /* 0x000fe20001000000 */
[----:B------:R-:W-:Y:S01]  /*0e50*/  LOP3.LUT R8, R4, 0x40, RZ, 0x3c, !PT ;  /* 0x0000004004087812 */ /* 0x000fe200078e3cff */
[----:B------:R-:W-:Y:S01]  /*0e60*/  VOTEU.ALL UP1, P2 ;  /* 0x0000000000ff7886 */ /* 0x000fe20001020000 */
[----:B------:R1:W-:Y:S02]  /*0e70*/  STS.U16 [R9+UR14+0x4800], R43 ;  /* 0x0048002b09007988 */ /* 0x0003e4000800040e */
[----:B------:R-:W-:-:S04]  /*0e80*/  @!UP0 UIADD3 UR4, UPT, UPT, -UR4, 0x100000, URZ ;  /* 0x0010000004048890 */ /* 0x000fc8000fffe1ff */
[----:B------:R-:W-:Y:S02]  /*0e90*/  @!UP0 USHF.L.U32 UR5, UR4, 0xb, URZ ;  /* 0x0000000b04058899 */ /* 0x000fe400080006ff */
[----:B------:R-:W-:Y:S02]  /*0ea0*/  @!UP0 USHF.L.U32 UR4, UR4, 0x1, URZ ;  /* 0x0000000104048899 */ /* 0x000fe400080006ff */
[----:B------:R-:W-:Y:S01]  /*0eb0*/  UISETP.NE.U32.AND UP0, UPT, UR9, URZ, UPT ;  /* 0x000000ff0900728c */ /* 0x000fe2000bf05070 */
[----:B------:R1:W-:Y:S04]  /*0ec0*/  STS.U16 [R9+UR14+0x4a00], R44 ;  /* 0x004a002c09007988 */ /* 0x0003e8000800040e */
        /* <DEDUP_REMOVED lines=11> */
[----:B------:R1:W-:Y:S04]  /*0f80*/  STS.U16 [R4+UR14], R11 ;  /* 0x0000000b04007988 */ /* 0x0003e8000800040e */
        /* <DEDUP_REMOVED lines=30> */
[----:B------:R1:W-:Y:S01]  /*1170*/  STS.U16 [R8+UR14+0x3c00], R55 ;  /* 0x003c003708007988 */ /* 0x0003e2000800040e */
[----:B------:R2:W-:Y:S06]  /*1180*/  MEMBAR.ALL.CTA ;  /* 0x0000000000007992 */ /* 0x0005ec0000008000 */
[----:B--2---:R-:W-:Y:S04]  /*1190*/  FENCE.VIEW.ASYNC.S ;  /* 0x00000000000073c6 */ /* 0x004fe80000000000 */
[----:B------:R-:W2:Y:S02]  /*11a0*/  FENCE.VIEW.ASYNC.S ;  /* 0x00000000000073c6 */ /* 0x000ea40000000000 */
[----:B--2---:R1:W2:Y:S02]  /*11b0*/  @!UP1 SYNCS.EXCH.64 URZ, [UR14+0x6000], UR4 ;  /* 0x006000040eff95b2 */ /* 0x0042a40008000100 */
[----:B--2---:R-:W-:Y:S06]  /*11c0*/  BAR.SYNC.DEFER_BLOCKING 0x0 ;  /* 0x0000000000007b1d */ /* 0x004fec0000010000 */
[----:B-1----:R-:W-:Y:S05]  /*11d0*/  BRA.U UP0, `(.L_x_6) ;  /* 0x00000001005c7547 */ /* 0x002fea000b800000 */
[----:B------:R-:W-:Y:S02]  /*11e0*/  UIADD3 UR4, UPT, UPT, UR14, 0x4000, URZ ;  /* 0x000040000e047890 */ /* 0x000fe4000fffe0ff */
[----:B------:R-:W-:Y:S02]  /*11f0*/  USHF.R.U32.HI UR6, URZ, 0x4, UR14 ;  /* 0x00000004ff067899 */ /* 0x000fe4000801160e */
[----:B------:R-:W-:Y:S02]  /*1200*/  USHF.R.U32.HI UR4, URZ, 0x4, UR4 ;  /* 0x00000004ff047899 */ /* 0x000fe40008011604 */
[----:B------:R-:W-:Y:S02]  /*1210*/  USGXT.U32 UR6, UR6, 0xe ;  /* 0x0000000e0606789a */ /* 0x000fe40008000000 */
[----:B------:R-:W-:Y:S01]  /*1220*/  USGXT.U32 UR4, UR4, 0xe ;  /* 0x0000000e0404789a */ /* 0x000fe20008000000 */
[----:B------:R-:W-:Y:S01]  /*1230*/  UMOV UR12, 0x1000080 ;  /* 0x01000080000c7882 */ /* 0x000fe20000000000 */
[----:B------:R-:W-:Y:S01]  /*1240*/  UMOV UR13, 0x40004040 ;  /* 0x40004040000d7882 */ /* 0x000fe20000000000 */
[----:B------:R-:W-:Y:S01]  /*1250*/  UMOV UR7, URZ ;  /* 0x000000ff00077c82 */ /* 0x000fe20008000000 */
[----:B------:R-:W-:Y:S01]  /*1260*/  UMOV UR10, 0xfffffffe ;  /* 0xfffffffe000a7882 */ /* 0x000fe20000000000 */
[----:B------:R-:W-:Y:S01]  /*1270*/  UMOV UR11, 0x7fffbfdf ;  /* 0x7fffbfdf000b7882 */ /* 0x000fe20000000000 */
[----:B------:R-:W-:Y:S01]  /*1280*/  UIADD3.64 UR12, UPT, UPT, UR6, UR12, URZ ;  /* 0x0000000c060c7297 */ /* 0x000fe2000fffe0ff */
[----:B------:R-:W-:Y:S01]  /*1290*/  UMOV UR5, URZ ;  /* 0x000000ff00057c82 */ /* 0x000fe20008000000 */
[----:B------:R-:W-:-:S02]  /*12a0*/  ULOP3.LUT UR6, UR6, 0x1000000, URZ, 0xfc, !UPT ;  /* 0x0100000006067892 */ /* 0x000fc4000f8efcff */
[----:B------:R-:W-:Y:S01]  /*12b0*/  UIADD3.64 UR10, UPT, UPT, UR4, -UR10, URZ ;  /* 0x8000000a040a7297 */ /* 0x000fe2000fffe0ff */
[----:B------:R-:W-:Y:S01]  /*12c0*/  UMOV UR18, 0x0 ;  /* 0x0000000000127882 */ /* 0x000fe20000000000 */
[----:B------:R-:W-:Y:S01]  /*12d0*/  UMOV UR19, 0x8410010 ;  /* 0x0841001000137882 */ /* 0x000fe20000000000 */
[----:B------:R-:W-:Y:S01]  /*12e0*/  UMOV UR5, 0x80004020 ;  /* 0x8000402000057882 */ /* 0x000fe20000000000 */
[----:B------:R-:W-:Y:S01]  /*12f0*/  UMOV UR7, 0x40004040 ;  /* 0x4000404000077882 */ /* 0x000fe20000000000 */
[----:B------:R-:W-:Y:S01]  /*1300*/  UMOV UR20, 0x0 ;  /* 0x0000000000147882 */ /* 0x000fe20000000000 */
[----:B------:R-:W-:Y:S01]  /*1310*/  UMOV UR21, 0x8410010 ;  /* 0x0841001000157882 */ /* 0x000fe20000000000 */
[----:B------:R1:W-:Y:S02]  /*1320*/  UTCHMMA gdesc[UR4], gdesc[UR6], tmem[UR15], tmem[UR18], idesc[UR19], !UPT ;  /* 0x00ff1206040075ea */ /* 0x0003e4000f80000f */
[----:B------:R1:W-:Y:S01]  /*1330*/  UTCHMMA gdesc[UR10], gdesc[UR12], tmem[UR15], tmem[UR20], idesc[UR21], UPT ;  /* 0x00ff140c0a0075ea */ /* 0x0003e2000b80000f */
[----:B------:R-:W-:-:S02]  /*1340*/  NOP ;  /* 0x0000000000007918 */ /* 0x000fc40000000000 */
.L_x_6:
[----:B------:R-:W-:Y:S02]  /*1350*/  ELECT P0, URZ, PT ;  /* 0x0000000000ff782f */ /* 0x000fe40003800000 */
[----:B------:R-:W-:Y:S01]  /*1360*/  LOP3.LUT R136, R132, 0x7, RZ, 0xc0, !PT ;  /* 0x0000000784887812 */ /* 0x000fe200078ec0ff */
[----:B-1----:R-:W-:Y:S01]  /*1370*/  UIADD3 UR4, UPT, UPT, UR14, 0x6000, URZ ;  /* 0x000060000e047890 */ /* 0x002fe2000fffe0ff */
[----:B------:R-:W-:Y:S01]  /*1380*/  ISETP.LT.U32.AND P0, PT, R134, 0x20, P0 ;  /* 0x000000208600780c */ /* 0x000fe20000701070 */
[----:B------:R-:W-:-:S12]  /*1390*/  UMOV UR5, URZ ;  /* 0x000000ff00057c82 */ /* 0x000fd80008000000 */
[----:B------:R-:W-:Y:S01]  /*13a0*/  VOTEU.ANY UP0, P0 ;  /* 0x0000000000ff7886 */ /* 0x000fe20000000100 */
[----:B------:R-:W-:-:S04]  /*13b0*/  VOTEU.ANY UP1, P0 ;  /* 0x0000000000ff7886 */ /* 0x000fc80000020100 */
[----:B------:R-:W-:Y:S01]  /*13c0*/  @UP0 UMOV UR6, UR4 ;  /* 0x0000000400060c82 */ /* 0x000fe20008000000 */
[----:B------:R-:W-:Y:S01]  /*13d0*/  USHF.L.U32 UR4, UR9, 0x15, URZ ;  /* 0x0000001509047899 */ /* 0x000fe200080006ff */
[----:B------:R1:W-:Y:S01]  /*13e0*/  @UP1 UTCBAR [UR6], URZ ;  /* 0x000000ff060013e9 */ /* 0x0003e200080000ff */
[----:B------:R-:W-:Y:S01]  /*13f0*/  BAR.SYNC.DEFER_BLOCKING 0x0 ;  /* 0x0000000000007b1d */ /* 0x000fe20000010000 */
[----:B------:R-:W-:Y:S02]  /*1400*/  USHF.L.U32 UR5, UR9, 0x5, URZ ;  /* 0x0000000509057899 */ /* 0x000fe400080006ff */
[----:B------:R-:W-:Y:S02]  /*1410*/  ULOP3.LUT UR4, UR4, 0x600000, URZ, 0xc0, !UPT ;  /* 0x0060000004047892 */ /* 0x000fe4000f8ec0ff */
[----:B------:R-:W-:-:S04]  /*1420*/  ULOP3.LUT UR5, UR5, 0x80, URZ, 0xc0, !UPT ;  /* 0x0000008005057892 */ /* 0x000fc8000f8ec0ff */
[----:B------:R-:W-:Y:S01]  /*1430*/  UIADD3 UR4, UPT, UPT, UR5, UR4, UR15 ;  /* 0x0000000405047290 */ /* 0x000fe2000fffe00f */
[----:B------:R-:W2:Y:S02]  /*1440*/  SYNCS.PHASECHK.TRANS64.TRYWAIT P0, [UR14+0x6000], RZ ;  /* 0x006000ffff0075a7 */ /* 0x000ea4000800110e */
[----:B-12---:R-:W-:Y:S09]  /*1450*/  @!P0 BRA `(.L_x_7) ;  /* 0x0000001400948947 */ /* 0x006ff20003800000 */
.L_x_11:
[----:B------:R-:W-:Y:S01]  /*1460*/  BAR.SYNC.DEFER_BLOCKING 0x0 ;  /* 0x0000000000007b1d */ /* 0x000fe20000010000 */
[----:B------:R-:W-:Y:S02]  /*1470*/  IMAD R156, R136, 0x100, R134 ;  /* 0x00000100889c7824 */ /* 0x000fe400078e0286 */
[----:B------:R-:W-:Y:S02]  /*1480*/  IMAD R134, R133, 0x8, R136 ;  /* 0x0000000885867824 */ /* 0x000fe400078e0288 */
[----:B------:R-:W-:Y:S01]  /*1490*/  IMAD.SHL.U32 R156, R156, 0x10, RZ ;  /* 0x000000109c9c7824 */ /* 0x000fe200078e00ff */
[----:B------:R-:W1:Y:S01]  /*14a0*/  LDCU.64 UR12, c[0x0][0x390] ;  /* 0x00007200ff0c77ac */ /* 0x000e620008000a00 */
[C---:B------:R-:W-:Y:S01]  /*14b0*/  IMAD.SHL.U32 R133, R132.reuse, 0x100, RZ ;  /* 0x0000010084857824 */ /* 0x040fe200078e00ff */
[----:B------:R-:W2:Y:S01]  /*14c0*/  LDTM.x128 R4, tmem[UR4] ;  /* 0x00000004000479ee */ /* 0x000ea200083c0000 */
[----:B------:R-:W-:Y:S01]  /*14d0*/  IMAD.SHL.U32 R132, R132, 0x8, RZ ;  /* 0x0000000884847824 */ /* 0x000fe200078e00ff */
[----:B------:R-:W-:Y:S01]  /*14e0*/  LOP3.LUT R158, R156, 0x10, RZ, 0x3c, !PT ;  /* 0x000000109c9e7812 */ /* 0x000fe200078e3cff */
[----:B------:R-:W-:Y:S01]  /*14f0*/  IMAD.SHL.U32 R134, R134, 0x10, RZ ;  /* 0x0000001086867824 */ /* 0x000fe200078e00ff */
[C---:B------:R-:W-:Y:S01]  /*1500*/  LOP3.LUT R160, R156.reuse, 0x20, RZ, 0x3c, !PT ;  /* 0x000000209ca07812 */ /* 0x040fe200078e3cff */
[----:B------:R-:W3:Y:S01]  /*1510*/  LDCU.64 UR18, c[0x0][0x390] ;  /* 0x00007200ff1277ac */ /* 0x000ee20008000a00 */
[----:B------:R-:W-:Y:S01]  /*1520*/  LOP3.LUT R162, R156, 0x30, RZ, 0x3c, !PT ;  /* 0x000000309ca27812 */ /* 0x000fe200078e3cff */
[----:B------:R-:W-:Y:S01]  /*1530*/  IMAD.SHL.U32 R2, R2, 0x4, RZ ;  /* 0x0000000402027824 */ /* 0x000fe200078e00ff */
[C---:B------:R-:W-:Y:S01]  /*1540*/  LOP3.LUT R164, R156.reuse, 0x40, RZ, 0x3c, !PT ;  /* 0x000000409ca47812 */ /* 0x040fe200078e3cff */
[----:B------:R-:W4:Y:S01]  /*1550*/  LDCU.64 UR20, c[0x0][0x390] ;  /* 0x00007200ff1477ac */ /* 0x000f220008000a00 */
[----:B------:R-:W-:-:S02]  /*1560*/  LOP3.LUT R166, R156, 0x50, RZ, 0x3c, !PT ;  /* 0x000000509ca67812 */ /* 0x000fc400078e3cff */
[C---:B------:R-:W-:Y:S01]  /*1570*/  LOP3.LUT R168, R156.reuse, 0x60, RZ, 0x3c, !PT ;  /* 0x000000609ca87812 */ /* 0x040fe200078e3cff */
[----:B------:R-:W5:Y:S01]  /*1580*/  LDCU.64 UR22, c[0x0][0x390] ;  /* 0x00007200ff1677ac */ /* 0x000f620008000a00 */
[----:B------:R-:W-:Y:S01]  /*1590*/  LOP3.LUT R170, R156, 0x70, RZ, 0x3c, !PT ;  /* 0x000000709caa7812 */ /* 0x000fe200078e3cff */
[----:B------:R-:W2:Y:S01]  /*15a0*/  @!P2 SYNCS.CCTL.IV [UR14+0x6000] ;  /* 0x00600000ff00a9b1 */ /* 0x000ea2000800000e */
[----:B------:R-:W-:Y:S01]  /*15b0*/  NOP ;  /* 0x0000000000007918 */ /* 0x000fe20000000000 */
[----:B--2---:R-:W-:Y:S01]  /*15c0*/  BAR.SYNC.DEFER_BLOCKING 0x0 ;  /* 0x0000000000007b1d */ /* 0x004fe20000010000 */
[----:B------:R-:W-:Y:S02]  /*15d0*/  LOP3.LUT R133, R133, 0x800, RZ, 0xc0, !PT ;  /* 0x0000080085857812 */ /* 0x000fe400078ec0ff */
[----:B------:R-:W-:Y:S02]  /*15e0*/  LOP3.LUT R132, R132, 0x80, RZ, 0xc0, !PT ;  /* 0x0000008084847812 */ /* 0x000fe400078ec0ff */
[----:B------:R-:W-:Y:S01]  /*15f0*/  LOP3.LUT R134, R134, R135, RZ, 0x3c, !PT ;  /* 0x0000008786867212 */ /* 0x000fe200078e3cff */
[----:B------:R-:W2:Y:S01]  /*1600*/  LDCU.64 UR24, c[0x0][0x390] ;  /* 0x00007200ff1877ac */ /* 0x000ea20008000a00 */
[----:B------:R-:W-:Y:S01]  /*1610*/  IADD3 R133, PT, PT, R132, UR14, R133 ;  /* 0x0000000e84857c10 */ /* 0x000fe2000fffe085 */
[----:B------:R-:W0:Y:S04]  /*1620*/  LDCU.64 UR26, c[0x0][0x390] ;  /* 0x00007200ff1a77ac */ /* 0x000e280008000a00 */
[----:B------:R-:W-:Y:S01]  /*1630*/  IMAD.IADD R154, R134, 0x1, R133 ;  /* 0x00000001869a7824 */ /* 0x000fe200078e0285 */
[----:B------:R-:W0:Y:S01]  /*1640*/  LDCU.64 UR28, c[0x0][0x390] ;  /* 0x00007200ff1c77ac */ /* 0x000e220008000a00 */
[----:B------:R-:W0:Y:S01]  /*1650*/  LDCU.64 UR32, c[0x0][0x390] ;  /* 0x00007200ff2077ac */ /* 0x000e220008000a00 */
[----:B------:R-:W0:Y:S01]  /*1660*/  LDCU.64 UR10, c[0x0][0x390] ;  /* 0x00007200ff0a77ac */ /* 0x000e220008000a00 */
[----:B------:R-:W-:Y:S01]  /*1670*/  STS.128 [R156+UR14], R4 ;  /* 0x000000049c007988 */ /* 0x000fe20008000c0e */
[----:B------:R-:W0:Y:S03]  /*1680*/  LDCU.64 UR30, c[0x0][0x390] ;  /* 0x00007200ff1e77ac */ /* 0x000e260008000a00 */
[----:B------:R-:W-:Y:S01]  /*1690*/  STS.128 [R158+UR14], R8 ;  /* 0x000000089e007988 */ /* 0x000fe20008000c0e */
[----:B------:R-:W0:Y:S03]  /*16a0*/  LDCU.64 UR4, c[0x0][0x390] ;  /* 0x00007200ff0477ac */ /* 0x000e260008000a00 */
[----:B------:R-:W-:Y:S01]  /*16b0*/  STS.128 [R160+UR14], R12 ;  /* 0x0000000ca0007988 */ /* 0x000fe20008000c0e */
[----:B------:R-:W0:Y:S03]  /*16c0*/  LDCU.64 UR6, c[0x0][0x390] ;  /* 0x00007200ff0677ac */ /* 0x000e260008000a00 */
[----:B------:R-:W-:Y:S04]  /*16d0*/  STS.128 [R162+UR14], R16 ;  /* 0x00000010a2007988 */ /* 0x000fe80008000c0e */
[----:B------:R-:W-:Y:S04]  /*16e0*/  STS.128 [R164+UR14], R20 ;  /* 0x00000014a4007988 */ /* 0x000fe80008000c0e */
[----:B------:R-:W-:Y:S04]  /*16f0*/  STS.128 [R166+UR14], R24 ;  /* 0x00000018a6007988 */ /* 0x000fe80008000c0e */
[----:B------:R-:W-:Y:S04]  /*1700*/  STS.128 [R168+UR14], R28 ;  /* 0x0000001ca8007988 */ /* 0x000fe80008000c0e */
[----:B------:R-:W-:Y:S01]  /*1710*/  STS.128 [R170+UR14], R32 ;  /* 0x00000020aa007988 */ /* 0x000fe20008000c0e */
[----:B------:R-:W-:Y:S06]  /*1720*/  BAR.SYNC.DEFER_BLOCKING 0x0 ;  /* 0x0000000000007b1d */ /* 0x000fec0000010000 */
[----:B------:R-:W0:Y:S04]  /*1730*/  LDSM.16.M88.4 R4, [R154] ;  /* 0x000000009a04783b */ /* 0x000e280000000200 */
[----:B------:R-:W-:Y:S04]  /*1740*/  LDSM.16.M88.4 R144, [R154+0x100] ;  /* 0x000100009a90783b */ /* 0x000fe80000000200 */
[----:B------:R-:W-:Y:S04]  /*1750*/  LDSM.16.M88.4 R140, [R154+0x200] ;  /* 0x000200009a8c783b */ /* 0x000fe80000000200 */
[----:B------:R-:W-:Y:S04]  /*1760*/  LDSM.16.M88.4 R136, [R154+0x300] ;  /* 0x000300009a88783b */ /* 0x000fe80000000200 */
[----:B------:R-:W-:Y:S04]  /*1770*/  LDSM.16.M88.4 R132, [R154+0x400] ;  /* 0x000400009a84783b */ /* 0x000fe80000000200 */
[----:B------:R-:W-:Y:S04]  /*1780*/  LDSM.16.M88.4 R16, [R154+0x500] ;  /* 0x000500009a10783b */ /* 0x000fe80000000200 */
[----:B------:R-:W-:Y:S04]  /*1790*/  LDSM.16.M88.4 R12, [R154+0x600] ;  /* 0x000600009a0c783b */ /* 0x000fe80000000200 */
[----:B------:R-:W-:Y:S01]  /*17a0*/  LDSM.16.M88.4 R8, [R154+0x700] ;  /* 0x000700009a08783b */ /* 0x000fe20000000200 */
[----:B------:R-:W-:Y:S06]  /*17b0*/  BAR.SYNC.DEFER_BLOCKING 0x0 ;  /* 0x0000000000007b1d */ /* 0x000fec0000010000 */
[----:B------:R-:W-:Y:S04]  /*17c0*/  STS.128 [R156+UR14], R36 ;  /* 0x000000249c007988 */ /* 0x000fe80008000c0e */
[----:B------:R-:W-:Y:S04]  /*17d0*/  STS.128 [R158+UR14], R40 ;  /* 0x000000289e007988 */ /* 0x000fe80008000c0e */
[----:B------:R-:W-:Y:S04]  /*17e0*/  STS.128 [R160+UR14], R44 ;  /* 0x0000002ca0007988 */ /* 0x000fe80008000c0e */
        /* <DEDUP_REMOVED lines=15> */
[----:B------:R0:W-:Y:S04]  /*18e0*/  STS.128 [R156+UR14], R68 ;  /* 0x000000449c007988 */ /* 0x0001e80008000c0e */
[----:B------:R-:W-:Y:S04]  /*18f0*/  STS.128 [R158+UR14], R72 ;  /* 0x000000489e007988 */ /* 0x000fe80008000c0e */
[----:B------:R-:W-:Y:S04]  /*1900*/  STS.128 [R160+UR14], R76 ;  /* 0x0000004ca0007988 */ /* 0x000fe80008000c0e */
[----:B------:R1:W-:Y:S04]  /*1910*/  STS.128 [R162+UR14], R80 ;  /* 0x00000050a2007988 */ /* 0x0003e80008000c0e */
[----:B------:R4:W-:Y:S01]  /*1920*/  STS.128 [R164+UR14], R84 ;  /* 0x00000054a4007988 */ /* 0x0009e20008000c0e */
[----:B0-----:R-:W-:-:S02]  /*1930*/  IMAD.SHL.U32 R68, R153, 0x100, RZ ;  /* 0x0000010099447824 */ /* 0x001fc400078e00ff */
[----:B------:R-:W-:Y:S01]  /*1940*/  IMAD.SHL.U32 R69, R155, 0x100, RZ ;  /* 0x000001009b457824 */ /* 0x000fe200078e00ff */
[----:B------:R2:W-:Y:S01]  /*1950*/  STS.128 [R166+UR14], R88 ;  /* 0x00000058a6007988 */ /* 0x0005e20008000c0e */
[----:B------:R-:W-:-:S03]  /*1960*/  IMAD.SHL.U32 R70, R157, 0x100, RZ ;  /* 0x000001009d467824 */ /* 0x000fc600078e00ff */
[----:B------:R0:W-:Y:S04]  /*1970*/  STS.128 [R168+UR14], R92 ;  /* 0x0000005ca8007988 */ /* 0x0001e80008000c0e */
[----:B------:R0:W-:Y:S01]  /*1980*/  STS.128 [R170+UR14], R96 ;  /* 0x00000060aa007988 */ /* 0x0001e20008000c0e */
[----:B------:R-:W-:Y:S01]  /*1990*/  BAR.SYNC.DEFER_BLOCKING 0x0 ;  /* 0x0000000000007b1d */ /* 0x000fe20000010000 */
[----:B-1----:R-:W-:Y:S02]  /*19a0*/  LEA R80, P0, R153, UR12, 0xa ;  /* 0x0000000c99507c11 */ /* 0x002fe4000f8050ff */
[----:B---3--:R-:W-:Y:S02]  /*19b0*/  LEA R82, P2, R155, UR18, 0xa ;  /* 0x000000129b527c11 */ /* 0x008fe4000f8450ff */
[----:B----4-:R-:W-:-:S02]  /*19c0*/  LEA R84, P3, R157, UR20, 0xa ;  /* 0x000000149d547c11 */ /* 0x010fc4000f8650ff */
[----:B------:R-:W-:Y:S01]  /*19d0*/  LEA.HI.X R81, R68, UR13, RZ, 0x2, P0 ;  /* 0x0000000d44517c11 */ /* 0x000fe200080f14ff */
[----:B------:R-:W-:Y:S01]  /*19e0*/  IMAD.SHL.U32 R68, R159, 0x100, RZ ;  /* 0x000001009f447824 */ /* 0x000fe200078e00ff */
[----:B------:R-:W-:Y:S01]  /*19f0*/  LEA.HI.X R83, R69, UR19, RZ, 0x2, P2 ;  /* 0x0000001345537c11 */ /* 0x000fe200090f14ff */
[----:B------:R-:W-:Y:S01]  /*1a00*/  IMAD.SHL.U32 R69, R161, 0x100, RZ ;  /* 0x00000100a1457824 */ /* 0x000fe200078e00ff */
[----:B------:R-:W-:Y:S01]  /*1a10*/  LEA.HI.X R79, R70, UR21, RZ, 0x2, P3 ;  /* 0x00000015464f7c11 */ /* 0x000fe200098f14ff */
[----:B------:R-:W-:Y:S01]  /*1a20*/  IMAD.SHL.U32 R70, R163, 0x100, RZ ;  /* 0x00000100a3467824 */ /* 0x000fe200078e00ff */
[----:B-----5:R-:W-:Y:S01]  /*1a30*/  LEA R86, P0, R159, UR22, 0xa ;  /* 0x000000169f567c11 */ /* 0x020fe2000f8050ff */
[----:B------:R-:W1:Y:S01]  /*1a40*/  LDCU.64 UR20, c[0x0][0x390] ;  /* 0x00007200ff1477ac */ /* 0x000e620008000a00 */
[----:B--2---:R-:W-:Y:S02]  /*1a50*/  LEA R88, P2, R161, UR24, 0xa ;  /* 0x00000018a1587c11 */ /* 0x004fe4000f8450ff */
[----:B------:R-:W-:Y:S01]  /*1a60*/  LEA R90, P3, R163, UR26, 0xa ;  /* 0x0000001aa35a7c11 */ /* 0x000fe2000f8650ff */
[----:B------:R-:W2:Y:S01]  /*1a70*/  LDCU.64 UR12, c[0x0][0x390] ;  /* 0x00007200ff0c77ac */ /* 0x000ea20008000a00 */
[----:B------:R-:W-:Y:S01]  /*1a80*/  LEA.HI.X R78, R68, UR23, RZ, 0x2, P0 ;  /* 0x00000017444e7c11 */ /* 0x000fe200080f14ff */
[----:B------:R-:W-:Y:S01]  /*1a90*/  IMAD.SHL.U32 R68, R167, 0x100, RZ ;  /* 0x00000100a7447824 */ /* 0x000fe200078e00ff */
[----:B------:R-:W-:Y:S01]  /*1aa0*/  LEA.HI.X R77, R69, UR25, RZ, 0x2, P2 ;  /* 0x00000019454d7c11 */ /* 0x000fe200090f14ff */
[----:B------:R-:W-:Y:S01]  /*1ab0*/  IMAD.SHL.U32 R69, R169, 0x100, RZ ;  /* 0x00000100a9457824 */ /* 0x000fe200078e00ff */
[----:B------:R-:W-:Y:S01]  /*1ac0*/  LEA.HI.X R74, R70, UR27, RZ, 0x2, P3 ;  /* 0x0000001b464a7c11 */ /* 0x000fe200098f14ff */
[----:B------:R-:W3:Y:S01]  /*1ad0*/  LDSM.16.M88.4 R184, [R154] ;  /* 0x000000009ab8783b */ /* 0x000ee20000000200 */
[----:B0-----:R-:W-:Y:S01]  /*1ae0*/  LEA R92, P0, R165, UR28, 0xa ;  /* 0x0000001ca55c7c11 */ /* 0x001fe2000f8050ff */
[----:B------:R-:W0:Y:S01]  /*1af0*/  LDCU.64 UR18, c[0x0][0x390] ;  /* 0x00007200ff1277ac */ /* 0x000e220008000a00 */
[----:B------:R-:W-:Y:S01]  /*1b00*/  LEA R96, P3, R169, UR32, 0xa ;  /* 0x00000020a9607c11 */ /* 0x000fe2000f8650ff */
[----:B------:R-:W-:Y:S01]  /*1b10*/  LDSM.16.M88.4 R64, [R154+0x100] ;  /* 0x000100009a40783b */ /* 0x000fe20000000200 */
[----:B------:R-:W-:-:S03]  /*1b20*/  LEA R94, P2, R167, UR30, 0xa ;  /* 0x0000001ea75e7c11 */ /* 0x000fc6000f8450ff */
[----:B------:R-:W-:Y:S01]  /*1b30*/  LDSM.16.M88.4 R60, [R154+0x200] ;  /* 0x000200009a3c783b */ /* 0x000fe20000000200 */
[----:B------:R-:W-:-:S03]  /*1b40*/  LEA.HI.X R75, R68, UR31, RZ, 0x2, P2 ;  /* 0x0000001f444b7c11 */ /* 0x000fc600090f14ff */
[----:B------:R-:W-:Y:S04]  /*1b50*/  LDSM.16.M88.4 R56, [R154+0x300] ;  /* 0x000300009a38783b */ /* 0x000fe80000000200 */
[----:B------:R-:W-:Y:S04]  /*1b60*/  LDSM.16.M88.4 R52, [R154+0x400] ;  /* 0x000400009a34783b */ /* 0x000fe80000000200 */
[----:B------:R-:W-:Y:S04]  /*1b70*/  LDSM.16.M88.4 R48, [R154+0x500] ;  /* 0x000500009a30783b */ /* 0x000fe80000000200 */
[----:B------:R-:W-:Y:S04]  /*1b80*/  LDSM.16.M88.4 R44, [R154+0x600] ;  /* 0x000600009a2c783b */ /* 0x000fe80000000200 */
[----:B------:R-:W-:Y:S01]  /*1b90*/  LDSM.16.M88.4 R40, [R154+0x700] ;  /* 0x000700009a28783b */ /* 0x000fe20000000200 */
[----:B------:R-:W-:Y:S06]  /*1ba0*/  BAR.SYNC.DEFER_BLOCKING 0x0 ;  /* 0x0000000000007b1d */ /* 0x000fec0000010000 */
[----:B------:R4:W-:Y:S04]  /*1bb0*/  STS.128 [R156+UR14], R100 ;  /* 0x000000649c007988 */ /* 0x0009e80008000c0e */
[----:B------:R5:W-:Y:S04]  /*1bc0*/  STS.128 [R158+UR14], R104 ;  /* 0x000000689e007988 */ /* 0x000be80008000c0e */
[----:B------:R-:W-:Y:S04]  /*1bd0*/  STS.128 [R160+UR14], R108 ;  /* 0x0000006ca0007988 */ /* 0x000fe80008000c0e */
[----:B------:R-:W-:Y:S04]  /*1be0*/  STS.128 [R162+UR14], R112 ;  /* 0x00000070a2007988 */ /* 0x000fe80008000c0e */
[----:B------:R-:W-:Y:S01]  /*1bf0*/  STS.128 [R164+UR14], R116 ;  /* 0x00000074a4007988 */ /* 0x000fe20008000c0e */
[----:B----4-:R-:W-:Y:S01]  /*1c00*/  IMAD.SHL.U32 R101, R0, 0x4, RZ ;  /* 0x0000000400657824 */ /* 0x010fe200078e00ff */
[----:B------:R-:W-:Y:S01]  /*1c10*/  LEA R102, P2, R150, UR6, 0x2 ;  /* 0x0000000696667c11 */ /* 0x000fe2000f8410ff */
[----:B------:R-:W-:Y:S01]  /*1c20*/  IMAD.SHL.U32 R0, R165, 0x100, RZ ;  /* 0x00000100a5007824 */ /* 0x000fe200078e00ff */
[----:B------:R-:W-:Y:S02]  /*1c30*/  STS.128 [R166+UR14], R120 ;  /* 0x00000078a6007988 */ /* 0x000fe40008000c0e */
[----:B------:R-:W-:-:S02]  /*1c40*/  IADD3 R82, P6, PT, R101, R82, RZ ;  /* 0x0000005265527210 */ /* 0x000fc40007fde0ff */
[----:B------:R-:W-:Y:S01]  /*1c50*/  STS.128 [R168+UR14], R124 ;  /* 0x0000007ca8007988 */ /* 0x000fe20008000c0e */
[----:B------:R-:W-:Y:S02]  /*1c60*/  LEA.HI.X R76, R0, UR29, RZ, 0x2, P0 ;  /* 0x0000001d004c7c11 */ /* 0x000fe400080f14ff */
[----:B------:R-:W-:Y:S01]  /*1c70*/  LEA.HI.X R0, R69, UR33, RZ, 0x2, P3 ;  /* 0x0000002145007c11 */ /* 0x000fe200098f14ff */
[----:B------:R-:W-:Y:S01]  /*1c80*/  STS.128 [R170+UR14], R128 ;  /* 0x00000080aa007988 */ /* 0x000fe20008000c0e */
[----:B------:R-:W-:Y:S01]  /*1c90*/  BAR.SYNC.DEFER_BLOCKING 0x0 ;  /* 0x0000000000007b1d */ /* 0x000fe20000010000 */
[C---:B------:R-:W-:Y:S01]  /*1ca0*/  LEA R100, P3, R152.reuse, UR10, 0x2 ;  /* 0x0000000a98647c11 */ /* 0x040fe2000f8610ff */
[----:B------:R-:W-:Y:S01]  /*1cb0*/  IMAD.X R83, RZ, RZ, R83, P6 ;  /* 0x000000ffff537224 */ /* 0x000fe200030e0653 */
[----:B------:R-:W-:Y:S02]  /*1cc0*/  IADD3 R90, P6, PT, R101, R90, RZ ;  /* 0x0000005a655a7210 */ /* 0x000fe40007fde0ff */
[----:B------:R-:W-:-:S02]  /*1cd0*/  LEA.HI.X R152, R152, UR11, RZ, 0x2, P3 ;  /* 0x0000000b98987c11 */ /* 0x000fc400098f14ff */
[C---:B------:R-:W-:Y:S01]  /*1ce0*/  IADD3 R80, P3, PT, R101.reuse, R80, RZ ;  /* 0x0000005065507210 */ /* 0x040fe20007f7e0ff */
[----:B------:R-:W-:Y:S01]  /*1cf0*/  IMAD.X R91, RZ, RZ, R74, P6 ;  /* 0x000000ffff5b7224 */ /* 0x000fe200030e064a */
[----:B-----5:R-:W-:Y:S02]  /*1d00*/  LEA R104, P0, R148, UR4, 0x2 ;  /* 0x0000000494687c11 */ /* 0x020fe4000f8010ff */
[C---:B-1----:R-:W-:Y:S01]  /*1d10*/  IADD3 R72, P4, P5, R101.reuse, UR20, R2 ;  /* 0x0000001465487c10 */ /* 0x042fe2000fd9e002 */
[----:B------:R-:W-:Y:S01]  /*1d20*/  IMAD.X R81, RZ, RZ, R81, P3 ;  /* 0x000000ffff517224 */ /* 0x000fe200018e0651 */
[C---:B------:R-:W-:Y:S02]  /*1d30*/  IADD3 R88, P3, PT, R101.reuse, R88, RZ ;  /* 0x0000005865587210 */ /* 0x040fe40007f7e0ff */
[----:B------:R-:W-:Y:S02]  /*1d40*/  IADD3.X R73, PT, PT, RZ, UR21, RZ, P4, P5 ;  /* 0x00000015ff497c10 */ /* 0x000fe4000a7ea4ff */
[C---:B------:R-:W-:Y:S01]  /*1d50*/  IADD3 R84, P4, PT, R101.reuse, R84, RZ ;  /* 0x0000005465547210 */ /* 0x040fe20007f9e0ff */
[----:B------:R-:W-:Y:S01]  /*1d60*/  IMAD.X R89, RZ, RZ, R77, P3 ;  /* 0x000000ffff597224 */ /* 0x000fe200018e064d */
[----:B------:R-:W-:-:S02]  /*1d70*/  IADD3 R74, P3, PT, R101, R104, RZ ;  /* 0x00000068654a7210 */ /* 0x000fc40007f7e0ff */
[C---:B------:R-:W-:Y:S01]  /*1d80*/  IADD3 R86, P5, PT, R101.reuse, R86, RZ ;  /* 0x0000005665567210 */ /* 0x040fe20007fbe0ff */
[----:B------:R-:W-:Y:S01]  /*1d90*/  IMAD.X R85, RZ, RZ, R79, P4 ;  /* 0x000000ffff557224 */ /* 0x000fe200020e064f */
[C---:B------:R-:W-:Y:S01]  /*1da0*/  IADD3 R92, P4, PT, R101.reuse, R92, RZ ;  /* 0x0000005c655c7210 */ /* 0x040fe20007f9e0ff */
[----:B------:R-:W1:Y:S01]  /*1db0*/  LDSM.16.M88.4 R68, [R154] ;  /* 0x000000009a44783b */ /* 0x000e620000000200 */
[----:B------:R-:W-:Y:S01]  /*1dc0*/  LEA.HI.X R148, R148, UR5, RZ, 0x2, P0 ;  /* 0x0000000594947c11 */ /* 0x000fe200080f14ff */
[----:B------:R-:W-:Y:S01]  /*1dd0*/  IMAD.X R87, RZ, RZ, R78, P5 ;  /* 0x000000ffff577224 */ /* 0x000fe200028e064e */
[C---:B------:R-:W-:Y:S01]  /*1de0*/  IADD3 R94, P5, PT, R101.reuse, R94, RZ ;  /* 0x0000005e655e7210 */ /* 0x040fe20007fbe0ff */
[----:B------:R-:W4:Y:S01]  /*1df0*/  LDSM.16.M88.4 R104, [R154+0x100] ;  /* 0x000100009a68783b */ /* 0x000f220000000200 */
[----:B------:R-:W-:Y:S01]  /*1e00*/  IMAD.X R93, RZ, RZ, R76, P4 ;  /* 0x000000ffff5d7224 */ /* 0x000fe200020e064c */
[----:B------:R-:W-:Y:S01]  /*1e10*/  LEA.HI.X R150, R150, UR7, RZ, 0x2, P2 ;  /* 0x0000000796967c11 */ /* 0x000fe200090f14ff */
[----:B------:R-:W5:Y:S01]  /*1e20*/  LDCU.64 UR4, c[0x0][0x390] ;  /* 0x00007200ff0477ac */ /* 0x000f620008000a00 */
[----:B------:R-:W4:Y:S01]  /*1e30*/  LDSM.16.M88.4 R108, [R154+0x200] ;  /* 0x000200009a6c783b */ /* 0x000f220000000200 */
[C---:B------:R-:W-:Y:S01]  /*1e40*/  IADD3 R76, P4, PT, R101.reuse, R102, RZ ;  /* 0x00000066654c7210 */ /* 0x040fe20007f9e0ff */
[----:B------:R-:W-:Y:S01]  /*1e50*/  IMAD.X R95, RZ, RZ, R75, P5 ;  /* 0x000000ffff5f7224 */ /* 0x000fe200028e064b */
[----:B------:R-:W-:Y:S01]  /*1e60*/  IADD3 R78, P5, PT, R101, R100, RZ ;  /* 0x00000064654e7210 */ /* 0x000fe20007fbe0ff */
[----:B------:R-:W-:Y:S01]  /*1e70*/  IMAD.X R75, RZ, RZ, R148, P3 ;  /* 0x000000ffff4b7224 */ /* 0x000fe200018e0694 */
[----:B------:R-:W-:Y:S01]  /*1e80*/  STG.E desc[UR16][R72.64], R4 ;  /* 0x0000000448007986 */ /* 0x000fe2000c101910 */
[----:B------:R-:W-:Y:S01]  /*1e90*/  IMAD.X R77, RZ, RZ, R150, P4 ;  /* 0x000000ffff4d7224 */ /* 0x000fe200020e0696 */
[----:B--2---:R-:W-:Y:S01]  /*1ea0*/  LEA R2, P0, R3, UR12, 0xa ;  /* 0x0000000c03027c11 */ /* 0x004fe2000f8050ff */
[----:B------:R-:W-:Y:S01]  /*1eb0*/  IMAD.X R79, RZ, RZ, R152, P5 ;  /* 0x000000ffff4f7224 */ /* 0x000fe200028e0698 */
[----:B------:R-:W-:Y:S01]  /*1ec0*/  STG.E desc[UR16][R72.64+0x80], R180 ;  /* 0x000080b448007986 */ /* 0x000fe2000c101910 */
[----:B0-----:R-:W-:Y:S01]  /*1ed0*/  LEA R98, P2, R149, UR18, 0xa ;  /* 0x0000001295627c11 */ /* 0x001fe2000f8450ff */
[----:B------:R-:W-:Y:S01]  /*1ee0*/  IMAD.SHL.U32 R3, R3, 0x100, RZ ;  /* 0x0000010003037824 */ /* 0x000fe200078e00ff */
[----:B------:R-:W-:Y:S01]  /*1ef0*/  IADD3 R96, P4, PT, R101, R96, RZ ;  /* 0x0000006065607210 */ /* 0x000fe20007f9e0ff */
[----:B---3--:R-:W-:Y:S01]  /*1f00*/  STG.E desc[UR16][R72.64+0x100], R184 ;  /* 0x000100b848007986 */ /* 0x008fe2000c101910 */
[----:B------:R-:W-:Y:S01]  /*1f10*/  IMAD.SHL.U32 R149, R149, 0x100, RZ ;  /* 0x0000010095957824 */ /* 0x000fe200078e00ff */
[----:B------:R-:W-:-:S02]  /*1f20*/  IADD3 R2, P6, PT, R101, R2, RZ ;  /* 0x0000000265027210 */ /* 0x000fc40007fde0ff */
[----:B------:R-:W-:Y:S01]  /*1f30*/  STG.E desc[UR16][R72.64+0x200], R5 ;  /* 0x0002000548007986 */ /* 0x000fe2000c101910 */
[C---:B-----5:R-:W-:Y:S01]  /*1f40*/  LEA R100, P3, R151.reuse, UR4, 0xa ;  /* 0x0000000497647c11 */ /* 0x060fe2000f8650ff */
[----:B------:R-:W-:Y:S01]  /*1f50*/  IMAD.SHL.U32 R151, R151, 0x100, RZ ;  /* 0x0000010097977824 */ /* 0x000fe200078e00ff */
[----:B------:R-:W-:Y:S01]  /*1f60*/  LEA.HI.X R3, R3, UR13, RZ, 0x2, P0 ;  /* 0x0000000d03037c11 */ /* 0x000fe200080f14ff */
[----:B------:R-:W-:Y:S01]  /*1f70*/  STG.E desc[UR16][R72.64+0x280], R181 ;  /* 0x000280b548007986 */ /* 0x000fe2000c101910 */
[----:B------:R-:W-:Y:S01]  /*1f80*/  IADD3 R98, P5, PT, R101, R98, RZ ;  /* 0x0000006265627210 */ /* 0x000fe20007fbe0ff */
[----:B------:R-:W-:Y:S01]  /*1f90*/  IMAD.X R97, RZ, RZ, R0, P4 ;  /* 0x000000ffff617224 */ /* 0x000fe200020e0600 */
[----:B------:R-:W-:Y:S01]  /*1fa0*/  LEA.HI.X R149, R149, UR19, RZ, 0x2, P2 ;  /* 0x0000001395957c11 */ /* 0x000fe200090f14ff */
[----:B------:R-:W-:Y:S01]  /*1fb0*/  STG.E desc[UR16][R72.64+0x300], R185 ;  /* 0x000300b948007986 */ /* 0x000fe2000c101910 */
[----:B------:R-:W-:Y:S01]  /*1fc0*/  IADD3 R100, P4, PT, R101, R100, RZ ;  /* 0x0000006465647210 */ /* 0x000fe20007f9e0ff */
[----:B------:R-:W-:Y:S01]  /*1fd0*/  IMAD.X R3, RZ, RZ, R3, P6 ;  /* 0x000000ffff037224 */ /* 0x000fe200030e0603 */
[----:B------:R-:W-:Y:S01]  /*1fe0*/  LEA.HI.X R151, R151, UR5, RZ, 0x2, P3 ;  /* 0x0000000597977c11 */ /* 0x000fe200098f14ff */
[----:B------:R-:W0:Y:S01]  /*1ff0*/  LDSM.16.M88.4 R112, [R154+0x300] ;  /* 0x000300009a70783b */ /* 0x000e220000000200 */
[----:B------:R-:W-:-:S03]  /*2000*/  IMAD.X R99, RZ, RZ, R149, P5 ;  /* 0x000000ffff637224 */ /* 0x000fc600028e0695 */
[----:B-1----:R-:W-:Y:S01]  /*2010*/  STG.E desc[UR16][R72.64+0x180], R68 ;  /* 0x0001804448007986 */ /* 0x002fe2000c101910 */
[----:B------:R-:W-:-:S03]  /*2020*/  IMAD.X R101, RZ, RZ, R151, P4 ;  /* 0x000000ffff657224 */ /* 0x000fc600020e0697 */
[----:B------:R-:W-:Y:S04]  /*2030*/  STG.E desc[UR16][R72.64+0x380], R69 ;  /* 0x0003804548007986 */ /* 0x000fe8000c101910 */
        /* <DEDUP_REMOVED lines=14> */
[----:B----4-:R-:W-:Y:S04]  /*2120*/  STG.E desc[UR16][R76.64+0x180], R104 ;  /* 0x000180684c007986 */ /* 0x010fe8000c101910 */
[----:B------:R-:W-:Y:S04]  /*2130*/  STG.E desc[UR16][R76.64+0x380], R105 ;  /* 0x000380694c007986 */ /* 0x000fe8000c101910 */
[----:B------:R-:W1:Y:S04]  /*2140*/  LDSM.16.M88.4 R4, [R154+0x400] ;  /* 0x000400009a04783b */ /* 0x000e680000000200 */
        /* <DEDUP_REMOVED lines=16> */
[----:B------:R-:W2:Y:S04]  /*2250*/  LDSM.16.M88.4 R64, [R154+0x500] ;  /* 0x000500009a40783b */ /* 0x000ea80000000200 */
[----:B------:R-:W-:Y:S04]  /*2260*/  STG.E desc[UR16][R82.64+0x100], R62 ;  /* 0x0001003e52007986 */ /* 0x000fe8000c101910 */
[----:B------:R-:W-:Y:S04]  /*2270*/  STG.E desc[UR16][R82.64+0x300], R63 ;  /* 0x0003003f52007986 */ /* 0x000fe8000c101910 */
[----:B------:R-:W3:Y:S04]  /*2280*/  LDSM.16.M88.4 R60, [R154+0x600] ;  /* 0x000600009a3c783b */ /* 0x000ee80000000200 */
[----:B------:R-:W4:Y:S04]  /*2290*/  LDSM.16.M88.4 R152, [R154+0x700] ;  /* 0x000700009a98783b */ /* 0x000f280000000200 */
[----:B------:R0:W-:Y:S04]  /*22a0*/  STG.E desc[UR16][R82.64], R142 ;  /* 0x0000008e52007986 */ /* 0x0001e8000c101910 */
        /* <DEDUP_REMOVED lines=11> */
[----:B0-----:R0:W-:Y:S04]  /*2360*/  STG.E desc[UR16][R84.64+0x180], R112 ;  /* 0x0001807054007986 */ /* 0x0011e8000c101910 */
        /* <DEDUP_REMOVED lines=15> */
[----:B-1----:R0:W-:Y:S04]  /*2460*/  STG.E desc[UR16][R88.64+0x180], R4 ;  /* 0x0001800458007986 */ /* 0x0021e8000c101910 */
        /* <DEDUP_REMOVED lines=15> */
[----:B--2---:R0:W-:Y:S04]  /*2560*/  STG.E desc[UR16][R92.64+0x180], R64 ;  /* 0x000180405c007986 */ /* 0x0041e8000c101910 */
        /* <DEDUP_REMOVED lines=15> */
[----:B---3--:R0:W-:Y:S04]  /*2660*/  STG.E desc[UR16][R96.64+0x180], R60 ;  /* 0x0001803c60007986 */ /* 0x0081e8000c101910 */
        /* <DEDUP_REMOVED lines=15> */
[----:B----4-:R0:W-:Y:S04]  /*2760*/  STG.E desc[UR16][R98.64+0x180], R152 ;  /* 0x0001809862007986 */ /* 0x0101e8000c101910 */
        /* <DEDUP_REMOVED lines=8> */
[----:B------:R0:W-:Y:S01]  /*27f0*/  STG.E desc[UR16][R100.64+0x380], R155 ;  /* 0x0003809b64007986 */ /* 0x0001e2000c101910 */
[----:B------:R-:W-:Y:S06]  /*2800*/  BAR.SYNC.DEFER_BLOCKING 0x0 ;  /* 0x0000000000007b1d */ /* 0x000fec0000010000 */
[----:B------:R-:W-:Y:S05]  /*2810*/  @P1 BRA `(.L_x_8) ;  /* 0x00000000009c1947 */ /* 0x000fea0003800000 */
[----:B------:R-:W-:Y:S01]  /*2820*/  NOP ;  /* 0x0000000000007918 */ /* 0x000fe20000000000 */
[----:B------:R-:W-:Y:S01]  /*2830*/  UMOV UR4, 0x50 ;  /* 0x0000005000047882 */ /* 0x000fe20000000000 */
[----:B------:R-:W-:Y:S01]  /*2840*/  IMAD.U32 R0, RZ, RZ, UR15 ;  /* 0x0000000fff007e24 */ /* 0x000fe2000f8e00ff */
[----:B------:R-:W-:Y:S01]  /*2850*/  ULEA UR8, UR8, UR4, 0x18 ;  /* 0x0000000408087291 */ /* 0x000fe2000f8ec0ff */
[----:B0-----:R-:W-:Y:S02]  /*2860*/  IMAD.MOV.U32 R3, RZ, RZ, 0xff ;  /* 0x000000ffff037424 */ /* 0x001fe400078e00ff */
[----:B------:R-:W-:Y:S01]  /*2870*/  IMAD.MOV.U32 R7, RZ, RZ, 0x1 ;  /* 0x00000001ff077424 */ /* 0x000fe200078e00ff */
[----:B------:R-:W-:-:S04]  /*2880*/  LOP3.LUT R0, R0, 0xffff, RZ, 0xc0, !PT ;  /* 0x0000ffff00007812 */ /* 0x000fc800078ec0ff */
[----:B------:R-:W-:Y:S01]  /*2890*/  SHF.R.U32.HI R0, RZ, 0x5, R0 ;  /* 0x00000005ff007819 */ /* 0x000fe20000011600 */
[----:B------:R-:W0:Y:S04]  /*28a0*/  LDS R5, [UR8] ;  /* 0x00000008ff057984 */ /* 0x000e280008000800 */
[----:B------:R-:W-:Y:S01]  /*28b0*/  VIADD R2, R0, 0x10 ;  /* 0x0000001000027836 */ /* 0x000fe20000000000 */
[----:B------:R-:W-:-:S04]  /*28c0*/  SHF.L.U32 R0, R3, R0, RZ ;  /* 0x0000000003007219 */ /* 0x000fc800000006ff */
[----:B------:R-:W-:-:S04]  /*28d0*/  SHF.L.U32 R3, R7, R2, RZ ;  /* 0x0000000207037219 */ /* 0x000fc800000006ff */
[----:B------:R-:W-:-:S04]  /*28e0*/  LOP3.LUT R0, R3, R0, RZ, 0xfc, !PT ;  /* 0x0000000003007212 */ /* 0x000fc800078efcff */
[C---:B------:R-:W-:Y:S02]  /*28f0*/  LOP3.LUT R2, R0.reuse, 0xffff, RZ, 0xc0, !PT ;  /* 0x0000ffff00027812 */ /* 0x040fe400078ec0ff */
[----:B0-----:R-:W-:-:S04]  /*2900*/  LOP3.LUT R3, R0, 0xffff, R5, 0x80, !PT ;  /* 0x0000ffff00037812 */ /* 0x001fc800078e8005 */
[----:B------:R-:W-:-:S13]  /*2910*/  ISETP.NE.AND P0, PT, R3, R2, PT ;  /* 0x000000020300720c */ /* 0x000fda0003f05270 */
[----:B------:R-:W-:Y:S05]  /*2920*/  @P0 BRA `(.L_x_9) ;  /* 0x0000000000500947 */ /* 0x000fea0003800000 */
[----:B------:R-:W-:Y:S02]  /*2930*/  SHF.R.U32.HI R5, RZ, 0x10, R5 ;  /* 0x00000010ff057819 */ /* 0x000fe40000011605 */
[----:B------:R-:W-:-:S04]  /*2940*/  SHF.R.U32.HI R2, RZ, 0x10, R0 ;  /* 0x00000010ff027819 */ /* 0x000fc80000011600 */
[----:B------:R-:W-:-:S04]  /*2950*/  LOP3.LUT R5, R5, R2, RZ, 0xc0, !PT ;  /* 0x0000000205057212 */ /* 0x000fc800078ec0ff */
[----:B------:R-:W-:-:S13]  /*2960*/  ISETP.NE.AND P0, PT, R5, R2, PT ;  /* 0x000000020500720c */ /* 0x000fda0003f05270 */
[----:B------:R-:W-:Y:S05]  /*2970*/  @P0 BRA `(.L_x_10) ;  /* 0x0000000000300947 */ /* 0x000fea0003800000 */
[----:B------:R-:W-:Y:S01]  /*2980*/  R2UR UR4, R0 ;  /* 0x00000000000472ca */ /* 0x000fe200000e0000 */
[----:B------:R-:W-:Y:S01]  /*2990*/  VOTEU.ANY UR5, UPT, PT ;  /* 0x0000000000057886 */ /* 0x000fe200038e0100 */
[----:B------:R-:W0:Y:S01]  /*29a0*/  S2R R0, SR_LANEID ;  /* 0x0000000000007919 */ /* 0x000e220000000000 */
[----:B------:R-:W-:-:S10]  /*29b0*/  UFLO.U32 UR5, UR5 ;  /* 0x00000005000572bd */ /* 0x000fd400080e0000 */
[----:B------:R-:W-:-:S06]  /*29c0*/  ULOP3.LUT UR4, URZ, UR4, URZ, 0x33, !UPT ;  /* 0x00000004ff047292 */ /* 0x000fcc000f8e33ff */
[----:B------:R-:W-:-:S04]  /*29d0*/  IMAD.U32 R2, RZ, RZ, UR4 ;  /* 0x00000004ff027e24 */ /* 0x000fc8000f8e00ff */
[----:B------:R-:W1:Y:S02]  /*29e0*/  REDUX UR6, R2 ;  /* 0x00000000020673c4 */ /* 0x000e640000000000 */
[----:B------:R2:W-:Y:S01]  /*29f0*/  UTCATOMSWS.AND URZ, UR4 ;  /* 0x0000000400ff79e3 */ /* 0x0005e20008000000 */
[----:B0-----:R-:W-:Y:S01]  /*2a00*/  ISETP.EQ.U32.AND P0, PT, R0, UR5, PT ;  /* 0x0000000500007c0c */ /* 0x001fe2000bf02070 */
[----:B-1----:R-:W-:-:S12]  /*2a10*/  IMAD.U32 R0, RZ, RZ, UR6 ;  /* 0x00000006ff007e24 */ /* 0x002fd8000f8e00ff */
[----:B------:R2:W-:Y:S01]  /*2a20*/  @P0 ATOMS.AND RZ, [UR8], R0 ;  /* 0x00000000ffff098c */ /* 0x0005e2000a800008 */
[----:B------:R-:W-:Y:S05]  /*2a30*/  BRA `(.L_x_8) ;  /* 0x0000000000147947 */ /* 0x000fea0003800000 */
.L_x_10:
[----:B------:R-:W-:-:S07]  /*2a40*/  MOV R2, 0x2a60 ;  /* 0x00002a6000027802 */ /* 0x000fce0000000f00 */
[----:B------:R-:W-:Y:S05]  /*2a50*/  CALL.REL.NOINC `($__internal_0_$__cuda_sm10x_tcgen05_guardrail_trap_col_being_dealloced_not_returned_by_alloc) ;  /* 0x0000000000207944 */ /* 0x000fea0003c00000 */
[----:B------:R-:W-:Y:S05]  /*2a60*/  BRA `(.L_x_8) ;  /* 0x0000000000087947 */ /* 0x000fea0003800000 */
.L_x_9:
[----:B------:R-:W-:-:S07]  /*2a70*/  MOV R2, 0x2a90 ;  /* 0x00002a9000027802 */ /* 0x000fce0000000f00 */
[----:B------:R-:W-:Y:S05]  /*2a80*/  CALL.REL.NOINC `($__internal_2_$__cuda_sm10x_tcgen05_guardrail_trap_unallocated_columns_being_dealloced) ;  /* 0x00000000002c7944 */ /* 0x000fea0003c00000 */
.L_x_8:
[----:B------:R-:W-:Y:S01]  /*2a90*/  NOP ;  /* 0x0000000000007918 */ /* 0x000fe20000000000 */
[----:B--2---:R-:W-:Y:S05]  /*2aa0*/  EXIT ;  /* 0x000000000000794d */ /* 0x004fea0003800000 */
.L_x_7:
[----:B------:R-:W1:Y:S02]  /*2ab0*/  SYNCS.PHASECHK.TRANS64.TRYWAIT P0, [UR14+0x6000], RZ ;  /* 0x006000ffff0075a7 */ /* 0x000e64000800110e */
[----:B-1----:R-:W-:Y:S05]  /*2ac0*/  @!P0 BRA `(.L_x_7) ;  /* 0xfffffffc00f88947 */ /* 0x002fea000383ffff */
[----:B------:R-:W-:Y:S05]  /*2ad0*/  BRA `(.L_x_11) ;  /* 0xffffffe800607947 */ /* 0x000fea000383ffff */
        .weak           $__internal_0_$__cuda_sm10x_tcgen05_guardrail_trap_col_being_dealloced_not_returned_by_alloc
        .type           $__internal_0_$__cuda_sm10x_tcgen05_guardrail_trap_col_being_dealloced_not_returned_by_alloc,@function
        .size           $__internal_0_$__cuda_sm10x_tcgen05_guardrail_trap_col_being_dealloced_not_returned_by_alloc,($__internal_1_$__cuda_sm10x_tcgen05_guardrail_trap_phase_invalid_during_alloc - $__internal_0_$__cuda_sm10x_tcgen05_guardrail_trap_col_being_dealloced_not_returned_by_alloc)
$__internal_0_$__cuda_sm10x_tcgen05_guardrail_trap_col_being_dealloced_not_returned_by_alloc:
[----:B------:R-:W-:Y:S05]  /*2ae0*/  BPT.TRAP 0x1 ;  /* 0x000000040000795c */ /* 0x000fea0000300000 */
[----:B------:R-:W-:-:S04]  /*2af0*/  IMAD.MOV.U32 R3, RZ, RZ, 0x0 ;  /* 0x00000000ff037424 */ /* 0x000fc800078e00ff */
[----:B------:R-:W-:Y:S05]  /*2b00*/  RET.REL.NODEC R2 `(gluon_mma) ;  /* 0xffffffd4023c7950 */ /* 0x000fea0003c3ffff */
        .weak           $__internal_1_$__cuda_sm10x_tcgen05_guardrail_trap_phase_invalid_during_alloc
        .type           $__internal_1_$__cuda_sm10x_tcgen05_guardrail_trap_phase_invalid_during_alloc,@function
        .size           $__internal_1_$__cuda_sm10x_tcgen05_guardrail_trap_phase_invalid_during_alloc,($__internal_2_$__cuda_sm10x_tcgen05_guardrail_trap_unallocated_columns_being_dealloced - $__internal_1_$__cuda_sm10x_tcgen05_guardrail_trap_phase_invalid_during_alloc)
$__internal_1_$__cuda_sm10x_tcgen05_guardrail_trap_phase_invalid_during_alloc:
[----:B------:R-:W-:Y:S05]  /*2b10*/  BPT.TRAP 0x1 ;  /* 0x000000040000795c */ /* 0x000fea0000300000 */
[----:B------:R-:W-:-:S04]  /*2b20*/  IMAD.MOV.U32 R3, RZ, RZ, 0x0 ;  /* 0x00000000ff037424 */ /* 0x000fc800078e00ff */
[----:B------:R-:W-:Y:S05]  /*2b30*/  RET.REL.NODEC R2 `(gluon_mma) ;  /* 0xffffffd402307950 */ /* 0x000fea0003c3ffff */
        .weak           $__internal_2_$__cuda_sm10x_tcgen05_guardrail_trap_unallocated_columns_being_dealloced
        .type           $__internal_2_$__cuda_sm10x_tcgen05_guardrail_trap_unallocated_columns_being_dealloced,@function
        .size           $__internal_2_$__cuda_sm10x_tcgen05_guardrail_trap_unallocated_columns_being_dealloced,(.L_x_15 - $__internal_2_$__cuda_sm10x_tcgen05_guardrail_trap_unallocated_columns_being_dealloced)
$__internal_2_$__cuda_sm10x_tcgen05_guardrail_trap_unallocated_columns_being_dealloced:
[----:B------:R-:W-:Y:S05]  /*2b40*/  BPT.TRAP 0x1 ;  /* 0x000000040000795c */ /* 0x000fea0000300000 */
[----:B------:R-:W-:-:S04]  /*2b50*/  IMAD.MOV.U32 R3, RZ, RZ, 0x0 ;  /* 0x00000000ff037424 */ /* 0x000fc800078e00ff */
[----:B------:R-:W-:Y:S05]  /*2b60*/  RET.REL.NODEC R2 `(gluon_mma) ;  /* 0xffffffd402247950 */ /* 0x000fea0003c3ffff */
.L_x_12:
[----:B------:R-:W-:-:S00]  /*2b70*/  BRA `(.L_x_12) ;  /* 0xfffffffc00fc7947 */ /* 0x000fc0000383ffff */
[----:B------:R-:W-:-:S00]  /*2b80*/  NOP ;  /* 0x0000000000007918 */ /* 0x000fc00000000000 */
[----:B------:R-:W-:-:S00]  /*2b90*/  NOP ;  /* 0x0000000000007918 */ /* 0x000fc00000000000 */
[----:B------:R-:W-:-:S00]  /*2ba0*/  NOP ;  /* 0x0000000000007918 */ /* 0x000fc00000000000 */
[----:B------:R-:W-:-:S00]  /*2bb0*/  NOP ;  /* 0x0000000000007918 */ /* 0x000fc00000000000 */
[----:B------:R-:W-:-:S00]  /*2bc0*/  NOP ;  /* 0x0000000000007918 */ /* 0x000fc00000000000 */
[----:B------:R-:W-:-:S00]  /*2bd0*/  NOP ;  /* 0x0000000000007918 */ /* 0x000fc00000000000 */
[----:B------:R-:W-:-:S00]  /*2be0*/  NOP ;  /* 0x0000000000007918 */ /* 0x000fc00000000000 */
[----:B------:R-:W-:-:S00]  /*2bf0*/  NOP ;  /* 0x0000000000007918 */ /* 0x000fc00000000000 */
.L_x_15:


//--------------------- .nv.shared.gluon_mma      --------------------------
	.section	.nv.shared.gluon_mma,"aw",@nobits
	.sectionflags	@""
	.align	16
	.zero		1024


//--------------------- .nv.shared.reserved.0     --------------------------
	.section	.nv.shared.reserved.0,"aw",@nobits
	.align	8
	.weak		__nv_reservedSMEM_offset_0_alias
	.size		__nv_reservedSMEM_offset_0_alias, 0, 64
	.other		__nv_reservedSMEM_offset_0_alias,@"STO_CUDA_RESERVED_SHARED STV_DEFAULT"
__nv_reservedSMEM_offset_0_alias:
	.zero		0
.nv.shared.reserved.0:
	.zero		64
	.weak		__nv_reservedSMEM_allocation_phase
	.type		__nv_reservedSMEM_allocation_phase,@object
	.size		__nv_reservedSMEM_allocation_phase,(.L_0 - __nv_reservedSMEM_allocation_phase)
__nv_reservedSMEM_allocation_phase:
	.zero		1
.L_0:
	.zero		7
	.weak		__nv_reservedSMEM_devtool_atexit_pc
	.type		__nv_reservedSMEM_devtool_atexit_pc,@object
	.size		__nv_reservedSMEM_devtool_atexit_pc,(__nv_reservedSMEM_allocation_mask - __nv_reservedSMEM_devtool_atexit_pc)
__nv_reservedSMEM_devtool_atexit_pc:
	.zero		8
	.weak		__nv_reservedSMEM_allocation_mask
	.type		__nv_reservedSMEM_allocation_mask,@object
	.size		__nv_reservedSMEM_allocation_mask,(.L_2 - __nv_reservedSMEM_allocation_mask)
__nv_reservedSMEM_allocation_mask:
	.zero		4
.L_2:


//--------------------- .nv.constant0.gluon_mma   --------------------------
	.section	.nv.constant0.gluon_mma,"a",@progbits
	.sectionflags	@""
	.align	4
.nv.constant0.gluon_mma:
	.zero		936


//--------------------- SYMBOLS --------------------------

	.type		.nv.reservedSmem.offset0,@object
	.size		.nv.reservedSmem.offset0,0x4
	.type		.nv.reservedSmem.cap,@object
	.size		.nv.reservedSmem.cap,0x4
